def matmul_kernel(
    a_ptr,
    b_ptr,
    c_ptr,
    M,
    N,
    K,
    stride_am,
    stride_ak,
    stride_bk,
    stride_bn,
    stride_cm,
    stride_cn,
    BLOCK_M: tl.constexpr,
    BLOCK_N: tl.constexpr,
    BLOCK_K: tl.constexpr,
    GROUP_M: tl.constexpr,
):
    pid = tl.program_id(axis=0)
    num_pid_m = tl.cdiv(M, BLOCK_M)
    num_pid_n = tl.cdiv(N, BLOCK_N)
    num_pid_in_group = GROUP_M * num_pid_n
    group_id = pid // num_pid_in_group
    first_pid_m = group_id * GROUP_M
    group_size_m = min(num_pid_m - first_pid_m, GROUP_M)
    pid_m = first_pid_m + ((pid % num_pid_in_group) % group_size_m)
    pid_n = (pid % num_pid_in_group) // group_size_m

    offs_am = (pid_m * BLOCK_M + tl.arange(0, BLOCK_M)) % M
    offs_bn = (pid_n * BLOCK_N + tl.arange(0, BLOCK_N)) % N
    offs_k = tl.arange(0, BLOCK_K)
    a_ptrs = a_ptr + offs_am[:, None] * stride_am + offs_k[None, :] * stride_ak
    b_ptrs = b_ptr + offs_k[:, None] * stride_bk + offs_bn[None, :] * stride_bn

    acc = tl.zeros((BLOCK_M, BLOCK_N), dtype=tl.float32)
    for kk in range(0, tl.cdiv(K, BLOCK_K)):
        a = tl.load(a_ptrs, mask=offs_k[None, :] < K - kk * BLOCK_K, other=0.0)
        b = tl.load(b_ptrs, mask=offs_k[:, None] < K - kk * BLOCK_K, other=0.0)
        acc = tl.dot(a, b, acc)
        a_ptrs += BLOCK_K * stride_ak
        b_ptrs += BLOCK_K * stride_bk

    c = acc.to(c_ptr.dtype.element_ty)
    offs_cm = pid_m * BLOCK_M + tl.arange(0, BLOCK_M)
    offs_cn = pid_n * BLOCK_N + tl.arange(0, BLOCK_N)
    c_ptrs = c_ptr + offs_cm[:, None] * stride_cm + offs_cn[None, :] * stride_cn
    mask = (offs_cm[:, None] < M) & (offs_cn[None, :] < N)
    tl.store(c_ptrs, c, mask=mask)

# config = {"BLOCK_K": 64, "BLOCK_M": 256, "BLOCK_N": 32, "GROUP_M": 8, "arch": "sm_100", "dtype": "fp16", "num_ctas": 1, "num_stages": 2, "num_warps": 8}
# arch = sm_100


// ===== COMPILED SASS (sm_100a) =====

	.target	sm_100a

	.elftype	@"ET_EXEC"


//--------------------- .note.nv.tkinfo           --------------------------
	.section	.note.nv.tkinfo,"",@"SHT_NOTE"
	.sectionflags	@"SHF_NOTE_NV_TKINFO"
	.tkinfo
        /*0018*/ 	.word	0x00000081
        /*0030*/ 	.string	""
        /*0030*/ 	.string	"ptxas-blackwell"
        /*0030*/ 	.string	"Cuda compilation tools, release 12.9, V12.9.86"
        /*0030*/ 	.string	"Build cuda_12.9.r12.9/compiler.36037853_0"
        /*0030*/ 	.string	"-v  -suppress-debug-info  -lineinfo  -arch sm_100a "



//--------------------- .note.nv.cuver            --------------------------
	.section	.note.nv.cuver,"",@"SHT_NOTE"
	.sectionflags	@"SHF_NOTE_NV_CUVER"
        /*0018*/ 	.short	0x0001
        /*001a*/ 	.short	0x0064
        /*001c*/ 	.short	0x0001
        /*001e*/ 	.short	0x0000
        /*0020*/ 	.short	0x0001
        /*0022*/ 	.short	0x0000


//--------------------- .nv.info                  --------------------------
	.section	.nv.info,"",@"SHT_CUDA_INFO"
	.align	4


	//----- nvinfo : EIATTR_REGCOUNT
	.align		4
        /*0000*/ 	.byte	0x04, 0x2f
        /*0002*/ 	.short	(.L_4 - .L_3)
	.align		4
.L_3:
        /*0004*/ 	.word	index@(matmul_kernel)
        /*0008*/ 	.word	0x000000e5


	//----- nvinfo : EIATTR_FRAME_SIZE
	.align		4
.L_4:
        /*000c*/ 	.byte	0x04, 0x11
        /*000e*/ 	.short	(.L_6 - .L_5)
	.align		4
.L_5:
        /*0010*/ 	.word	index@($__internal_2_$__cuda_sm10x_tcgen05_guardrail_trap_unallocated_columns_being_dealloced)
        /*0014*/ 	.word	0x00000000


	//----- nvinfo : EIATTR_FRAME_SIZE
	.align		4
.L_6:
        /*0018*/ 	.byte	0x04, 0x11
        /*001a*/ 	.short	(.L_8 - .L_7)
	.align		4
.L_7:
        /*001c*/ 	.word	index@($__internal_1_$__cuda_sm10x_tcgen05_guardrail_trap_phase_invalid_during_alloc)
        /*0020*/ 	.word	0x00000000


	//----- nvinfo : EIATTR_FRAME_SIZE
	.align		4
.L_8:
        /*0024*/ 	.byte	0x04, 0x11
        /*0026*/ 	.short	(.L_10 - .L_9)
	.align		4
.L_9:
        /*0028*/ 	.word	index@($__internal_0_$__cuda_sm10x_tcgen05_guardrail_trap_col_being_dealloced_not_returned_by_alloc)
        /*002c*/ 	.word	0x00000000


	//----- nvinfo : EIATTR_FRAME_SIZE
	.align		4
.L_10:
        /*0030*/ 	.byte	0x04, 0x11
        /*0032*/ 	.short	(.L_12 - .L_11)
	.align		4
.L_11:
        /*0034*/ 	.word	index@(matmul_kernel)
        /*0038*/ 	.word	0x00000000


	//----- nvinfo : EIATTR_MIN_STACK_SIZE
	.align		4
.L_12:
        /*003c*/ 	.byte	0x04, 0x12
        /*003e*/ 	.short	(.L_14 - .L_13)
	.align		4
.L_13:
        /*0040*/ 	.word	index@(matmul_kernel)
        /*0044*/ 	.word	0x00000000
.L_14:


//--------------------- .nv.info.matmul_kernel    --------------------------
	.section	.nv.info.matmul_kernel,"",@"SHT_CUDA_INFO"
	.sectionflags	@""
	.align	4


	//----- nvinfo : EIATTR_CUDA_API_VERSION
	.align		4
        /*0000*/ 	.byte	0x04, 0x37
        /*0002*/ 	.short	(.L_16 - .L_15)
.L_15:
        /*0004*/ 	.word	0x00000081


	//----- nvinfo : EIATTR_KPARAM_INFO
	.align		4
.L_16:
        /*0008*/ 	.byte	0x04, 0x17
        /*000a*/ 	.short	(.L_18 - .L_17)
.L_17:
        /*000c*/ 	.word	0x00000000
        /*0010*/ 	.short	0x000d
        /*0012*/ 	.short	0x0048
        /*0014*/ 	.byte	0x00, 0xf4, 0x21, 0x00


	//----- nvinfo : EIATTR_KPARAM_INFO
	.align		4
.L_18:
        /*0018*/ 	.byte	0x04, 0x17
        /*001a*/ 	.short	(.L_20 - .L_19)
.L_19:
        /*001c*/ 	.word	0x00000000
        /*0020*/ 	.short	0x000c
        /*0022*/ 	.short	0x0040
        /*0024*/ 	.byte	0x00, 0xf4, 0x21, 0x00


	//----- nvinfo : EIATTR_KPARAM_INFO
	.align		4
.L_20:
        /*0028*/ 	.byte	0x04, 0x17
        /*002a*/ 	.short	(.L_22 - .L_21)
.L_21:
        /*002c*/ 	.word	0x00000000
        /*0030*/ 	.short	0x000b
        /*0032*/ 	.short	0x0038
        /*0034*/ 	.byte	0x00, 0xf0, 0x11, 0x00


	//----- nvinfo : EIATTR_KPARAM_INFO
	.align		4
.L_22:
        /*0038*/ 	.byte	0x04, 0x17
        /*003a*/ 	.short	(.L_24 - .L_23)
.L_23:
        /*003c*/ 	.word	0x00000000
        /*0040*/ 	.short	0x000a
        /*0042*/ 	.short	0x0034
        /*0044*/ 	.byte	0x00, 0xf0, 0x11, 0x00


	//----- nvinfo : EIATTR_KPARAM_INFO
	.align		4
.L_24:
        /*0048*/ 	.byte	0x04, 0x17
        /*004a*/ 	.short	(.L_26 - .L_25)
.L_25:
        /*004c*/ 	.word	0x00000000
        /*0050*/ 	.short	0x0009
        /*0052*/ 	.short	0x0030
        /*0054*/ 	.byte	0x00, 0xf0, 0x11, 0x00


	//----- nvinfo : EIATTR_KPARAM_INFO
	.align		4
.L_26:
        /*0058*/ 	.byte	0x04, 0x17
        /*005a*/ 	.short	(.L_28 - .L_27)
.L_27:
        /*005c*/ 	.word	0x00000000
        /*0060*/ 	.short	0x0008
        /*0062*/ 	.short	0x002c
        /*0064*/ 	.byte	0x00, 0xf0, 0x11, 0x00


	//----- nvinfo : EIATTR_KPARAM_INFO
	.align		4
.L_28:
        /*0068*/ 	.byte	0x04, 0x17
        /*006a*/ 	.short	(.L_30 - .L_29)
.L_29:
        /*006c*/ 	.word	0x00000000
        /*0070*/ 	.short	0x0007
        /*0072*/ 	.short	0x0028
        /*0074*/ 	.byte	0x00, 0xf0, 0x11, 0x00


	//----- nvinfo : EIATTR_KPARAM_INFO
	.align		4
.L_30:
        /*0078*/ 	.byte	0x04, 0x17
        /*007a*/ 	.short	(.L_32 - .L_31)
.L_31:
        /*007c*/ 	.word	0x00000000
        /*0080*/ 	.short	0x0006
        /*0082*/ 	.short	0x0024
        /*0084*/ 	.byte	0x00, 0xf0, 0x11, 0x00


	//----- nvinfo : EIATTR_KPARAM_INFO
	.align		4
.L_32:
        /*0088*/ 	.byte	0x04, 0x17
        /*008a*/ 	.short	(.L_34 - .L_33)
.L_33:
        /*008c*/ 	.word	0x00000000
        /*0090*/ 	.short	0x0005
        /*0092*/ 	.short	0x0020
        /*0094*/ 	.byte	0x00, 0xf0, 0x11, 0x00


	//----- nvinfo : EIATTR_KPARAM_INFO
	.align		4
.L_34:
        /*0098*/ 	.byte	0x04, 0x17
        /*009a*/ 	.short	(.L_36 - .L_35)
.L_35:
        /*009c*/ 	.word	0x00000000
        /*00a0*/ 	.short	0x0004
        /*00a2*/ 	.short	0x001c
        /*00a4*/ 	.byte	0x00, 0xf0, 0x11, 0x00


	//----- nvinfo : EIATTR_KPARAM_INFO
	.align		4
.L_36:
        /*00a8*/ 	.byte	0x04, 0x17
        /*00aa*/ 	.short	(.L_38 - .L_37)
.L_37:
        /*00ac*/ 	.word	0x00000000
        /*00b0*/ 	.short	0x0003
        /*00b2*/ 	.short	0x0018
        /*00b4*/ 	.byte	0x00, 0xf0, 0x11, 0x00


	//----- nvinfo : EIATTR_KPARAM_INFO
	.align		4
.L_38:
        /*00b8*/ 	.byte	0x04, 0x17
        /*00ba*/ 	.short	(.L_40 - .L_39)
.L_39:
        /*00bc*/ 	.word	0x00000000
        /*00c0*/ 	.short	0x0002
        /*00c2*/ 	.short	0x0010
        /*00c4*/ 	.byte	0x00, 0xf4, 0x21, 0x00


	//----- nvinfo : EIATTR_KPARAM_INFO
	.align		4
.L_40:
        /*00c8*/ 	.byte	0x04, 0x17
        /*00ca*/ 	.short	(.L_42 - .L_41)
.L_41:
        /*00cc*/ 	.word	0x00000000
        /*00d0*/ 	.short	0x0001
        /*00d2*/ 	.short	0x0008
        /*00d4*/ 	.byte	0x00, 0xf4, 0x21, 0x00


	//----- nvinfo : EIATTR_KPARAM_INFO
	.align		4
.L_42:
        /*00d8*/ 	.byte	0x04, 0x17
        /*00da*/ 	.short	(.L_44 - .L_43)
.L_43:
        /*00dc*/ 	.word	0x00000000
        /*00e0*/ 	.short	0x0000
        /*00e2*/ 	.short	0x0000
        /*00e4*/ 	.byte	0x00, 0xf4, 0x21, 0x00


	//----- nvinfo : EIATTR_AT_ENTRY_FRAGMENTS
	.align		4
.L_44:
        /*00e8*/ 	.byte	0x04, 0x4f
        /*00ea*/ 	.short	(.L_46 - .L_45)


	//   ....[0]....
.L_45:
        /*00ec*/ 	.word	0x00000004


	//----- nvinfo : EIATTR_RESERVED_SMEM_USED
	.align		4
.L_46:
        /*00f0*/ 	.byte	0x01, 0x41
	.zero		2


	//----- nvinfo : EIATTR_SPARSE_MMA_MASK
	.align		4
        /*00f4*/ 	.byte	0x03, 0x50
        /*00f6*/ 	.short	0x0000


	//----- nvinfo : EIATTR_TCGEN05_1CTA_USED
	.align		4
        /*00f8*/ 	.byte	0x01, 0x51
	.zero		2


	//----- nvinfo : EIATTR_MAXREG_COUNT
	.align		4
        /*00fc*/ 	.byte	0x03, 0x1b
        /*00fe*/ 	.short	0x00ff


	//----- nvinfo : EIATTR_NUM_BARRIERS
	.align		4
        /*0100*/ 	.byte	0x02, 0x4c
        /*0102*/ 	.byte	0x01
	.zero		1


	//----- nvinfo : EIATTR_INT_WARP_WIDE_INSTR_OFFSETS
	.align		4
        /*0104*/ 	.byte	0x04, 0x31
        /*0106*/ 	.short	(.L_48 - .L_47)


	//   ....[0]....
.L_47:
        /*0108*/ 	.word	0x00001660


	//   ....[1]....
        /*010c*/ 	.word	0x00001670


	//   ....[2]....
        /*0110*/ 	.word	0x00003ee0


	//   ....[3]....
        /*0114*/ 	.word	0x00008280


	//   ....[4]....
        /*0118*/ 	.word	0x000082d0


	//----- nvinfo : EIATTR_COOP_GROUP_MASK_REGIDS
	.align		4
.L_48:
        /*011c*/ 	.byte	0x04, 0x29
        /*011e*/ 	.short	(.L_50 - .L_49)


	//   ....[0]....
.L_49:
        /*0120*/ 	.word	0xffffffff


	//   ....[1]....
        /*0124*/ 	.word	0xffffffff


	//   ....[2]....
        /*0128*/ 	.word	0xffffffff


	//   ....[3]....
        /*012c*/ 	.word	0xffffffff


	//----- nvinfo : EIATTR_COOP_GROUP_INSTR_OFFSETS
	.align		4
.L_50:
        /*0130*/ 	.byte	0x04, 0x28
        /*0132*/ 	.short	(.L_52 - .L_51)


	//   ....[0]....
.L_51:
        /*0134*/ 	.word	0x00000070


	//   ....[1]....
        /*0138*/ 	.word	0x00000330


	//   ....[2]....
        /*013c*/ 	.word	0x00008110


	//   ....[3]....
        /*0140*/ 	.word	0x00008380


	//----- nvinfo : EIATTR_VRC_CTA_INIT_COUNT
	.align		4
.L_52:
        /*0144*/ 	.byte	0x02, 0x4a
        /*0146*/ 	.byte	0x80
	.zero		1


	//----- nvinfo : EIATTR_MBARRIER_INSTR_OFFSETS
	.align		4
        /*0148*/ 	.byte	0x04, 0x39
        /*014a*/ 	.short	(.L_54 - .L_53)


	//   ....[0]....
.L_53:
        /*014c*/ 	.word	0x00001780
        /*0150*/ 	.word	0x000000ff
        /*0154*/ 	.word	0x00000000
        /*0158*/ 	.short	0x0100
        /*015a*/ 	.byte	0x06
	.zero		1


	//   ....[1]....
        /*015c*/ 	.word	0x00003f10
        /*0160*/ 	.word	0x000000ff
        /*0164*/ 	.word	0x00002008
        /*0168*/ 	.short	0x0100
        /*016a*/ 	.byte	0x09
	.zero		1


	//   ....[2]....
        /*016c*/ 	.word	0x00006960
        /*0170*/ 	.word	0x000000ff
        /*0174*/ 	.word	0x00000000
        /*0178*/ 	.short	0x010a
        /*017a*/ 	.byte	0x06
	.zero		1


	//   ....[3]....
        /*017c*/ 	.word	0x000071f0
        /*0180*/ 	.word	0x000000ff
        /*0184*/ 	.word	0x00000000
        /*0188*/ 	.short	0x010a
        /*018a*/ 	.byte	0x06
	.zero		1


	//   ....[4]....
        /*018c*/ 	.word	0x00007300
        /*0190*/ 	.word	0x000000ff
        /*0194*/ 	.word	0x00002000
        /*0198*/ 	.short	0x0108
        /*019a*/ 	.byte	0x09
	.zero		1


	//   ....[5]....
        /*019c*/ 	.word	0x00007350
        /*01a0*/ 	.word	0x000000ff
        /*01a4*/ 	.word	0x00002008
        /*01a8*/ 	.short	0x0108
        /*01aa*/ 	.byte	0x09
	.zero		1


	//   ....[6]....
        /*01ac*/ 	.word	0x000083a0
        /*01b0*/ 	.word	0x000000ff
        /*01b4*/ 	.word	0x00000000
        /*01b8*/ 	.short	0x010a
        /*01ba*/ 	.byte	0x06
	.zero		1


	//   ....[7]....
        /*01bc*/ 	.word	0x000083d0
        /*01c0*/ 	.word	0x000000ff
        /*01c4*/ 	.word	0x00000000
        /*01c8*/ 	.short	0x010a
        /*01ca*/ 	.byte	0x06
	.zero		1


	//----- nvinfo : EIATTR_NUM_MBARRIERS
	.align		4
.L_54:
        /*01cc*/ 	.byte	0x03, 0x38
        /*01ce*/ 	.short	0x0002


	//----- nvinfo : EIATTR_EXIT_INSTR_OFFSETS
	.align		4
        /*01d0*/ 	.byte	0x04, 0x1c
        /*01d2*/ 	.short	(.L_56 - .L_55)


	//   ....[0]....
.L_55:
        /*01d4*/ 	.word	0x00008390


	//----- nvinfo : EIATTR_REQNTID
	.align		4
.L_56:
        /*01d8*/ 	.byte	0x04, 0x10
        /*01da*/ 	.short	(.L_58 - .L_57)
.L_57:
        /*01dc*/ 	.word	0x00000100
        /*01e0*/ 	.word	0x00000001
        /*01e4*/ 	.word	0x00000001


	//----- nvinfo : EIATTR_CRS_STACK_SIZE
	.align		4
.L_58:
        /*01e8*/ 	.byte	0x04, 0x1e
        /*01ea*/ 	.short	(.L_60 - .L_59)
.L_59:
        /*01ec*/ 	.word	0x00000000


	//----- nvinfo : EIATTR_CBANK_PARAM_SIZE
	.align		4
.L_60:
        /*01f0*/ 	.byte	0x03, 0x19
        /*01f2*/ 	.short	0x0050


	//----- nvinfo : EIATTR_PARAM_CBANK
	.align		4
        /*01f4*/ 	.byte	0x04, 0x0a
        /*01f6*/ 	.short	(.L_62 - .L_61)
	.align		4
.L_61:
        /*01f8*/ 	.word	index@(.nv.constant0.matmul_kernel)
        /*01fc*/ 	.short	0x0380
        /*01fe*/ 	.short	0x0050


	//----- nvinfo : EIATTR_SW_WAR
	.align		4
.L_62:
        /*0200*/ 	.byte	0x04, 0x36
        /*0202*/ 	.short	(.L_64 - .L_63)
.L_63:
        /*0204*/ 	.word	0x00000008
.L_64:


//--------------------- .nv.compat                --------------------------
	.section	.nv.compat,"",@"SHT_CUDA_COMPAT_INFO"
	.align	4
        /*0000*/ 	.byte	0x02, 0x02, 0x02, 0x00, 0x02, 0x05, 0x05, 0x00, 0x02, 0x03, 0x00, 0x00, 0x02, 0x06, 0x01, 0x00


//--------------------- .nv.callgraph             --------------------------
	.section	.nv.callgraph,"",@"SHT_CUDA_CALLGRAPH"
	.align	4
	.sectionentsize	8
	.align		4
        /*0000*/ 	.word	0x00000000
	.align		4
        /*0004*/ 	.word	0xffffffff
	.align		4
        /*0008*/ 	.word	0x00000000
	.align		4
        /*000c*/ 	.word	0xfffffffe
	.align		4
        /*0010*/ 	.word	0x00000000
	.align		4
        /*0014*/ 	.word	0xfffffffd
	.align		4
        /*0018*/ 	.word	0x00000000
	.align		4
        /*001c*/ 	.word	0xfffffffc


//--------------------- .text.matmul_kernel       --------------------------
	.section	.text.matmul_kernel,"ax",@progbits
	.align	128
        .global         matmul_kernel
        .type           matmul_kernel,@function
        .size           matmul_kernel,(.L_x_21 - matmul_kernel)
        .other          matmul_kernel,@"STO_CUDA_ENTRY STV_DEFAULT"
matmul_kernel:
.text.matmul_kernel:
[----:B------:R-:W0:Y:S01]  /*0000*/  LDC R1, c[0x0][0x37c] ;  /* 0x0000df00ff017b82 */ /* 0x000e220000000800 */
[----:B------:R-:W1:Y:S01]  /*0010*/  S2R R49, SR_TID.X ;  /* 0x0000000000317919 */ /* 0x000e620000002100 */
[----:B------:R-:W2:Y:S01]  /*0020*/  LDCU.64 UR20, c[0x0][0x358] ;  /* 0x00006b00ff1477ac */ /* 0x000ea20008000a00 */
[----:B-1----:R-:W-:-:S13]  /*0030*/  ISETP.GE.U32.AND P0, PT, R49, 0x20, PT ;  /* 0x000000203100780c */ /* 0x002fda0003f06070 */
[----:B------:R-:W-:Y:S02]  /*0040*/  VOTEU.ANY UP0, P0 ;  /* 0x0000000000ff7886 */ /* 0x000fe40000000100 */
[----:B0-2---:R-:W-:Y:S05]  /*0050*/  BRA.U UP0, `(.L_x_0) ;  /* 0x0000000100b87547 */ /* 0x005fea000b800000 */
[----:B------:R-:W0:Y:S01]  /*0060*/  S2UR UR6, SR_CgaCtaId ;  /* 0x00000000000679c3 */ /* 0x000e220000008800 */
[----:B------:R-:W-:Y:S01]  /*0070*/  NOP ;  /* 0x0000000000007918 */ /* 0x000fe20000000000 */
[----:B------:R-:W-:Y:S02]  /*0080*/  UMOV UR4, 0x40 ;  /* 0x0000004000047882 */ /* 0x000fe40000000000 */
[----:B0-----:R-:W-:-:S09]  /*0090*/  ULEA UR4, UR6, UR4, 0x18 ;  /* 0x0000000406047291 */ /* 0x001fd2000f8ec0ff */
[----:B------:R-:W0:Y:S01]  /*00a0*/  LDS.U8 R0, [UR4] ;  /* 0x00000004ff007984 */ /* 0x000e220008000000 */
[----:B------:R-:W-:Y:S02]  /*00b0*/  UMOV UR4, 0x400 ;  /* 0x0000040000047882 */ /* 0x000fe40000000000 */
[----:B------:R-:W-:Y:S01]  /*00c0*/  ULEA UR4, UR6, UR4, 0x18 ;  /* 0x0000000406047291 */ /* 0x000fe2000f8ec0ff */
[----:B0-----:R-:W-:-:S13]  /*00d0*/  ISETP.NE.AND P0, PT, R0, RZ, PT ;  /* 0x000000ff0000720c */ /* 0x001fda0003f05270 */
[----:B------:R-:W-:Y:S05]  /*00e0*/  @P0 BRA `(.L_x_1) ;  /* 0x00000000007c0947 */ /* 0x000fea0003800000 */
[----:B------:R-:W-:-:S13]  /*00f0*/  ELECT P0, URZ, PT ;  /* 0x0000000000ff782f */ /* 0x000fda0003800000 */
[----:B------:R-:W-:Y:S05]  /*0100*/  @!P0 BRA `(.L_x_2) ;  /* 0x0000000000848947 */ /* 0x000fea0003800000 */
[----:B------:R-:W-:Y:S01]  /*0110*/  UMOV UR5, 0x4 ;  /* 0x0000000400057882 */ /* 0x000fe20000000000 */
[----:B------:R-:W-:Y:S02]  /*0120*/  IMAD.MOV.U32 R4, RZ, RZ, 0x1 ;  /* 0x00000001ff047424 */ /* 0x000fe400078e00ff */
[----:B------:R-:W-:Y:S02]  /*0130*/  IMAD.MOV.U32 R5, RZ, RZ, 0xf ;  /* 0x0000000fff057424 */ /* 0x000fe400078e00ff */
[----:B------:R-:W-:Y:S04]  /*0140*/  DEPBAR.LE SB0, 0x36 ;  /* 0x00008d800000791a */ /* 0x000fe80000000000 */
[----:B------:R-:W0:Y:S02]  /*0150*/  UTCATOMSWS.FIND_AND_SET.ALIGN UP1, UR5, UR5 ;  /* 0x00000005000575e3 */ /* 0x000e240008020800 */
[----:B0-----:R-:W-:-:S04]  /*0160*/  PLOP3.LUT P0, PT, PT, PT, UP1, 0x80, 0x8 ;  /* 0x000000000008781c */ /* 0x001fc80003f0f018 */
[----:B------:R-:W-:-:S04]  /*0170*/  SEL R0, RZ, 0xffffffff, !P0 ;  /* 0xffffffffff007807 */ /* 0x000fc80004000000 */
[----:B------:R-:W-:Y:S01]  /*0180*/  ISETP.NE.AND P0, PT, R0, RZ, PT ;  /* 0x000000ff0000720c */ /* 0x000fe20003f05270 */
[----:B------:R-:W-:-:S12]  /*0190*/  IMAD.U32 R0, RZ, RZ, UR5 ;  /* 0x00000005ff007e24 */ /* 0x000fd8000f8e00ff */
[----:B------:R-:W-:Y:S05]  /*01a0*/  @P0 BRA `(.L_x_3) ;  /* 0x0000000000240947 */ /* 0x000fea0003800000 */
.L_x_4:
[----:B------:R-:W-:Y:S05]  /*01b0*/  NANOSLEEP 0x64 ;  /* 0x000000640000795d */ /* 0x000fea0003800000 */
[----:B------:R-:W-:-:S05]  /*01c0*/  UMOV UR5, 0x4 ;  /* 0x0000000400057882 */ /* 0x000fca0000000000 */
[----:B------:R-:W-:Y:S04]  /*01d0*/  DEPBAR.LE SB0, 0x36 ;  /* 0x00008d800000791a */ /* 0x000fe80000000000 */
[----:B------:R-:W0:Y:S02]  /*01e0*/  UTCATOMSWS.FIND_AND_SET.ALIGN UP1, UR5, UR5 ;  /* 0x00000005000575e3 */ /* 0x000e240008020800 */
[----:B0-----:R-:W-:-:S04]  /*01f0*/  PLOP3.LUT P0, PT, PT, PT, UP1, 0x80, 0x8 ;  /* 0x000000000008781c */ /* 0x001fc80003f0f018 */
[----:B------:R-:W-:-:S04]  /*0200*/  SEL R0, RZ, 0xffffffff, !P0 ;  /* 0xffffffffff007807 */ /* 0x000fc80004000000 */
[----:B------:R-:W-:Y:S01]  /*0210*/  ISETP.NE.AND P0, PT, R0, RZ, PT ;  /* 0x000000ff0000720c */ /* 0x000fe20003f05270 */
[----:B------:R-:W-:-:S12]  /*0220*/  IMAD.U32 R0, RZ, RZ, UR5 ;  /* 0x00000005ff007e24 */ /* 0x000fd8000f8e00ff */
[----:B------:R-:W-:Y:S05]  /*0230*/  @!P0 BRA `(.L_x_4) ;  /* 0xfffffffc00dc8947 */ /* 0x000fea000383ffff */
.L_x_3:
[C---:B------:R-:W-:Y:S01]  /*0240*/  VIADD R3, R0.reuse, 0x10 ;  /* 0x0000001000037836 */ /* 0x040fe20000000000 */
[----:B------:R-:W-:Y:S01]  /*0250*/  UMOV UR5, 0x50 ;  /* 0x0000005000057882 */ /* 0x000fe20000000000 */
[----:B------:R-:W-:Y:S01]  /*0260*/  SHF.L.U32 R2, R5, R0, RZ ;  /* 0x0000000005027219 */ /* 0x000fe200000006ff */
[----:B------:R-:W-:Y:S01]  /*0270*/  ULEA UR5, UR6, UR5, 0x18 ;  /* 0x0000000506057291 */ /* 0x000fe2000f8ec0ff */
[----:B------:R-:W-:Y:S01]  /*0280*/  IMAD.SHL.U32 R0, R0, 0x20, RZ ;  /* 0x0000002000007824 */ /* 0x000fe200078e00ff */
[----:B------:R-:W-:-:S04]  /*0290*/  SHF.L.U32 R3, R4, R3, RZ ;  /* 0x0000000304037219 */ /* 0x000fc800000006ff */
[----:B------:R-:W-:-:S05]  /*02a0*/  LOP3.LUT R2, R3, R2, RZ, 0xfc, !PT ;  /* 0x0000000203027212 */ /* 0x000fca00078efcff */
[----:B------:R0:W-:Y:S04]  /*02b0*/  ATOMS.OR RZ, [UR5], R2 ;  /* 0x00000002ffff798c */ /* 0x0001e8000b000005 */
[----:B------:R0:W-:Y:S01]  /*02c0*/  STS [UR4], R0 ;  /* 0x00000000ff007988 */ /* 0x0001e20008000804 */
[----:B------:R-:W-:Y:S05]  /*02d0*/  BRA `(.L_x_2) ;  /* 0x0000000000107947 */ /* 0x000fea0003800000 */
.L_x_1:
[----:B------:R-:W-:Y:S01]  /*02e0*/  IMAD.MOV.U32 R0, RZ, RZ, -0x1 ;  /* 0xffffffffff007424 */ /* 0x000fe200078e00ff */
[----:B------:R-:W-:-:S04]  /*02f0*/  MOV R2, 0x320 ;  /* 0x0000032000027802 */ /* 0x000fc80000000f00 */
[----:B------:R0:W-:Y:S03]  /*0300*/  STS [UR4], R0 ;  /* 0x00000000ff007988 */ /* 0x0001e60008000804 */
[----:B0-----:R-:W-:Y:S05]  /*0310*/  CALL.REL.NOINC `($__internal_1_$__cuda_sm10x_tcgen05_guardrail_trap_phase_invalid_during_alloc) ;  /* 0x0000008000447944 */ /* 0x001fea0003c00000 */
.L_x_2:
[----:B------:R-:W-:Y:S05]  /*0320*/  WARPSYNC.ALL ;  /* 0x0000000000007948 */ /* 0x000fea0003800000 */
[----:B------:R-:W-:Y:S01]  /*0330*/  NOP ;  /* 0x0000000000007918 */ /* 0x000fe20000000000 */
.L_x_0:
[----:B------:R-:W1:Y:S01]  /*0340*/  LDC.64 R34, c[0x0][0x398] ;  /* 0x0000e600ff227b82 */ /* 0x000e620000000a00 */
[----:B------:R-:W2:Y:S01]  /*0350*/  S2R R5, SR_CTAID.X ;  /* 0x0000000000057919 */ /* 0x000ea20000002500 */
[----:B------:R-:W-:Y:S01]  /*0360*/  SHF.R.U32.HI R52, RZ, 0x5, R49 ;  /* 0x00000005ff347819 */ /* 0x000fe20000011631 */
[----:B------:R-:W-:Y:S01]  /*0370*/  UMOV UR9, 0x400 ;  /* 0x0000040000097882 */ /* 0x000fe20000000000 */
[----:B------:R-:W-:Y:S01]  /*0380*/  LOP3.LUT R53, R49, 0xff, RZ, 0xc0, !PT ;  /* 0x000000ff31357812 */ /* 0x000fe200078ec0ff */
[----:B------:R-:W3:Y:S03]  /*0390*/  LDCU.128 UR12, c[0x0][0x380] ;  /* 0x00007000ff0c77ac */ /* 0x000ee60008000c00 */
[----:B------:R-:W4:Y:S01]  /*03a0*/  S2UR UR4, SR_CgaCtaId ;  /* 0x00000000000479c3 */ /* 0x000f220000008800 */
[----:B------:R-:W-:-:S07]  /*03b0*/  UMOV UR7, 0x1 ;  /* 0x0000000100077882 */ /* 0x000fce0000000000 */
[----:B------:R-:W5:Y:S01]  /*03c0*/  LDC.64 R150, c[0x0][0x3a8] ;  /* 0x0000ea00ff967b82 */ /* 0x000f620000000a00 */
[----:B01----:R-:W-:Y:S01]  /*03d0*/  VIADD R0, R35, 0x1f ;  /* 0x0000001f23007836 */ /* 0x003fe20000000000 */
[----:B------:R-:W-:Y:S02]  /*03e0*/  IABS R16, R34 ;  /* 0x0000002200107213 */ /* 0x000fe40000000000 */
[----:B------:R-:W-:Y:S02]  /*03f0*/  IABS R17, R35 ;  /* 0x0000002300117213 */ /* 0x000fe40000000000 */
[----:B------:R-:W-:Y:S01]  /*0400*/  SHF.R.S32.HI R3, RZ, 0x1f, R0 ;  /* 0x0000001fff037819 */ /* 0x000fe20000011400 */
[----:B----4-:R-:W-:-:S03]  /*0410*/  ULEA UR9, UR4, UR9, 0x18 ;  /* 0x0000000904097291 */ /* 0x010fc6000f8ec0ff */
[----:B------:R-:W-:Y:S01]  /*0420*/  LEA.HI R3, R3, R0, RZ, 0x5 ;  /* 0x0000000003037211 */ /* 0x000fe200078f28ff */
[----:B------:R-:W-:Y:S01]  /*0430*/  BAR.SYNC.DEFER_BLOCKING 0x0 ;  /* 0x0000000000007b1d */ /* 0x000fe20000010000 */
[----:B--2---:R-:W-:Y:S01]  /*0440*/  IABS R8, R5 ;  /* 0x0000000500087213 */ /* 0x004fe20000000000 */
[----:B------:R-:W-:Y:S01]  /*0450*/  UIADD3 UR6, UPT, UPT, UR9, 0x2000, URZ ;  /* 0x0000200009067890 */ /* 0x000fe2000fffe0ff */
[----:B------:R-:W-:Y:S01]  /*0460*/  SHF.R.S32.HI R3, RZ, 0x5, R3 ;  /* 0x00000005ff037819 */ /* 0x000fe20000011403 */
[----:B-----5:R-:W-:-:S04]  /*0470*/  IMAD.SHL.U32 R48, R150, 0x2, RZ ;  /* 0x0000000296307824 */ /* 0x020fc800078e00ff */
[----:B------:R-:W-:-:S05]  /*0480*/  IMAD.SHL.U32 R4, R3, 0x8, RZ ;  /* 0x0000000803047824 */ /* 0x000fca00078e00ff */
[-C--:B------:R-:W-:Y:S02]  /*0490*/  IABS R7, R4.reuse ;  /* 0x0000000400077213 */ /* 0x080fe40000000000 */
[----:B------:R-:W-:Y:S02]  /*04a0*/  IABS R10, R4 ;  /* 0x00000004000a7213 */ /* 0x000fe40000000000 */
[----:B------:R-:W0:Y:S01]  /*04b0*/  I2F.RP R0, R7 ;  /* 0x0000000700007306 */ /* 0x000e220000209400 */
[----:B------:R-:W1:Y:S07]  /*04c0*/  LDS R29, [UR9] ;  /* 0x00000009ff1d7984 */ /* 0x000e6e0008000800 */
[----:B0-----:R-:W0:Y:S02]  /*04d0*/  MUFU.RCP R0, R0 ;  /* 0x0000000000007308 */ /* 0x001e240000001000 */
[----:B0-----:R-:W-:-:S02]  /*04e0*/  VIADD R2, R0, 0xffffffe ;  /* 0x0ffffffe00027836 */ /* 0x001fc40000000000 */
[----:B------:R-:W-:-:S04]  /*04f0*/  IMAD.MOV R0, RZ, RZ, -R10 ;  /* 0x000000ffff007224 */ /* 0x000fc800078e0a0a */
[----:B------:R0:W2:Y:S02]  /*0500*/  F2I.FTZ.U32.TRUNC.NTZ R3, R2 ;  /* 0x0000000200037305 */ /* 0x0000a4000021f000 */
[----:B0-----:R-:W-:Y:S01]  /*0510*/  IMAD.MOV.U32 R2, RZ, RZ, RZ ;  /* 0x000000ffff027224 */ /* 0x001fe200078e00ff */
[----:B-1----:R-:W-:Y:S01]  /*0520*/  R2UR UR8, R29 ;  /* 0x000000001d0872ca */ /* 0x002fe200000e0000 */
[----:B--2---:R-:W-:-:S04]  /*0530*/  IMAD.MOV R6, RZ, RZ, -R3 ;  /* 0x000000ffff067224 */ /* 0x004fc800078e0a03 */
[----:B------:R-:W-:Y:S02]  /*0540*/  IMAD R9, R6, R7, RZ ;  /* 0x0000000706097224 */ /* 0x000fe400078e02ff */
[----:B------:R-:W-:Y:S02]  /*0550*/  IMAD.MOV.U32 R6, RZ, RZ, R8 ;  /* 0x000000ffff067224 */ /* 0x000fe400078e0008 */
[----:B------:R-:W-:-:S06]  /*0560*/  IMAD.HI.U32 R3, R3, R9, R2 ;  /* 0x0000000903037227 */ /* 0x000fcc00078e0002 */
[----:B------:R-:W-:-:S04]  /*0570*/  IMAD.HI.U32 R3, R3, R6, RZ ;  /* 0x0000000603037227 */ /* 0x000fc800078e00ff */
[----:B------:R-:W-:Y:S01]  /*0580*/  IMAD R0, R3, R0, R6 ;  /* 0x0000000003007224 */ /* 0x000fe200078e0206 */
[----:B------:R-:W-:Y:S04]  /*0590*/  BAR.SYNC.DEFER_BLOCKING 0x0 ;  /* 0x0000000000007b1d */ /* 0x000fe80000010000 */
[----:B------:R-:W-:-:S13]  /*05a0*/  ISETP.GT.U32.AND P1, PT, R7, R0, PT ;  /* 0x000000000700720c */ /* 0x000fda0003f24070 */
[----:B------:R-:W-:Y:S02]  /*05b0*/  @!P1 IMAD.IADD R0, R0, 0x1, -R7 ;  /* 0x0000000100009824 */ /* 0x000fe400078e0a07 */
[----:B------:R-:W-:Y:S01]  /*05c0*/  @!P1 VIADD R3, R3, 0x1 ;  /* 0x0000000103039836 */ /* 0x000fe20000000000 */
[----:B------:R-:W-:Y:S02]  /*05d0*/  ISETP.NE.AND P1, PT, R4, RZ, PT ;  /* 0x000000ff0400720c */ /* 0x000fe40003f25270 */
[----:B------:R-:W-:Y:S02]  /*05e0*/  ISETP.GE.U32.AND P0, PT, R0, R7, PT ;  /* 0x000000070000720c */ /* 0x000fe40003f06070 */
[----:B------:R-:W-:-:S04]  /*05f0*/  LOP3.LUT R0, R5, R4, RZ, 0x3c, !PT ;  /* 0x0000000405007212 */ /* 0x000fc800078e3cff */
[----:B------:R-:W-:Y:S01]  /*0600*/  ISETP.GE.AND P2, PT, R0, RZ, PT ;  /* 0x000000ff0000720c */ /* 0x000fe20003f46270 */
[----:B------:R-:W-:-:S06]  /*0610*/  VIADD R0, R34, 0xff ;  /* 0x000000ff22007836 */ /* 0x000fcc0000000000 */
[----:B------:R-:W-:-:S04]  /*0620*/  @P0 VIADD R3, R3, 0x1 ;  /* 0x0000000103030836 */ /* 0x000fc80000000000 */
[----:B------:R-:W-:Y:S01]  /*0630*/  IMAD.MOV.U32 R2, RZ, RZ, R3 ;  /* 0x000000ffff027224 */ /* 0x000fe200078e0003 */
[----:B------:R-:W-:-:S03]  /*0640*/  SHF.R.S32.HI R3, RZ, 0x1f, R0 ;  /* 0x0000001fff037819 */ /* 0x000fc60000011400 */
[----:B------:R-:W-:Y:S01]  /*0650*/  @!P2 IMAD.MOV R2, RZ, RZ, -R2 ;  /* 0x000000ffff02a224 */ /* 0x000fe200078e0a02 */
[----:B------:R-:W-:Y:S02]  /*0660*/  @!P1 LOP3.LUT R2, RZ, R4, RZ, 0x33, !PT ;  /* 0x00000004ff029212 */ /* 0x000fe400078e33ff */
[----:B------:R-:W-:-:S03]  /*0670*/  LEA.HI R3, R3, R0, RZ, 0x8 ;  /* 0x0000000003037211 */ /* 0x000fc600078f40ff */
[----:B------:R-:W-:Y:S02]  /*0680*/  IMAD.SHL.U32 R8, R2, 0x8, RZ ;  /* 0x0000000802087824 */ /* 0x000fe400078e00ff */
[----:B------:R-:W-:-:S03]  /*0690*/  IMAD.MOV R2, RZ, RZ, -R2 ;  /* 0x000000ffff027224 */ /* 0x000fc600078e0a02 */
[----:B------:R-:W-:Y:S01]  /*06a0*/  LEA.HI.SX32 R3, R3, -R8, 0x18 ;  /* 0x8000000803037211 */ /* 0x000fe200078fc2ff */
[----:B------:R-:W-:Y:S02]  /*06b0*/  IMAD R10, R4, R2, R5 ;  /* 0x00000002040a7224 */ /* 0x000fe400078e0205 */
[----:B------:R-:W-:Y:S01]  /*06c0*/  IMAD.MOV.U32 R2, RZ, RZ, RZ ;  /* 0x000000ffff027224 */ /* 0x000fe200078e00ff */
[----:B------:R-:W-:Y:S01]  /*06d0*/  VIMNMX R9, PT, PT, R3, 0x8, PT ;  /* 0x0000000803097848 */ /* 0x000fe20003fe0100 */
[----:B------:R-:W0:Y:S03]  /*06e0*/  I2F.RP R4, R16 ;  /* 0x0000001000047306 */ /* 0x000e260000209400 */
[----:B------:R-:W-:-:S05]  /*06f0*/  IABS R7, R9 ;  /* 0x0000000900077213 */ /* 0x000fca0000000000 */
[----:B------:R-:W1:Y:S08]  /*0700*/  I2F.RP R0, R7 ;  /* 0x0000000700007306 */ /* 0x000e700000209400 */
[----:B0-----:R-:W-:Y:S08]  /*0710*/  MUFU.RCP R4, R4 ;  /* 0x0000000400047308 */ /* 0x001ff00000001000 */
[----:B-1----:R-:W0:Y:S02]  /*0720*/  MUFU.RCP R0, R0 ;  /* 0x0000000000007308 */ /* 0x002e240000001000 */
[----:B0-----:R-:W-:Y:S01]  /*0730*/  VIADD R3, R0, 0xffffffe ;  /* 0x0ffffffe00037836 */ /* 0x001fe20000000000 */
[----:B------:R-:W-:-:S05]  /*0740*/  IABS R0, R10 ;  /* 0x0000000a00007213 */ /* 0x000fca0000000000 */
[----:B------:R-:W0:Y:S02]  /*0750*/  F2I.FTZ.U32.TRUNC.NTZ R3, R3 ;  /* 0x0000000300037305 */ /* 0x000e24000021f000 */
[----:B0-----:R-:W-:-:S04]  /*0760*/  IMAD.MOV R6, RZ, RZ, -R3 ;  /* 0x000000ffff067224 */ /* 0x001fc800078e0a03 */
[----:B------:R-:W-:Y:S01]  /*0770*/  IMAD R5, R6, R7, RZ ;  /* 0x0000000706057224 */ /* 0x000fe200078e02ff */
[----:B------:R-:W-:-:S03]  /*0780*/  IABS R6, R9 ;  /* 0x0000000900067213 */ /* 0x000fc60000000000 */
[----:B------:R-:W-:-:S04]  /*0790*/  IMAD.HI.U32 R2, R3, R5, R2 ;  /* 0x0000000503027227 */ /* 0x000fc800078e0002 */
[----:B------:R-:W-:Y:S02]  /*07a0*/  IMAD.MOV.U32 R3, RZ, RZ, R0 ;  /* 0x000000ffff037224 */ /* 0x000fe400078e0000 */
[----:B------:R-:W-:Y:S02]  /*07b0*/  IMAD.MOV R0, RZ, RZ, -R6 ;  /* 0x000000ffff007224 */ /* 0x000fe400078e0a06 */
[----:B------:R-:W-:Y:S01]  /*07c0*/  IMAD.HI.U32 R2, R2, R3, RZ ;  /* 0x0000000302027227 */ /* 0x000fe200078e00ff */
[----:B------:R-:W0:Y:S03]  /*07d0*/  I2F.RP R6, R17 ;  /* 0x0000001100067306 */ /* 0x000e260000209400 */
[----:B------:R-:W-:Y:S02]  /*07e0*/  IMAD R0, R2, R0, R3 ;  /* 0x0000000002007224 */ /* 0x000fe400078e0203 */
[----:B------:R-:W-:-:S03]  /*07f0*/  VIADD R3, R4, 0xffffffe ;  /* 0x0ffffffe04037836 */ /* 0x000fc60000000000 */
[----:B------:R-:W-:-:S03]  /*0800*/  ISETP.GT.U32.AND P1, PT, R7, R0, PT ;  /* 0x000000000700720c */ /* 0x000fc60003f24070 */
[----:B------:R-:W1:Y:S08]  /*0810*/  F2I.FTZ.U32.TRUNC.NTZ R3, R3 ;  /* 0x0000000300037305 */ /* 0x000e70000021f000 */
[----:B0-----:R-:W0:Y:S02]  /*0820*/  MUFU.RCP R6, R6 ;  /* 0x0000000600067308 */ /* 0x001e240000001000 */
[----:B------:R-:W-:-:S02]  /*0830*/  @!P1 IMAD.IADD R0, R0, 0x1, -R7 ;  /* 0x0000000100009824 */ /* 0x000fc400078e0a07 */
[----:B------:R-:W-:Y:S01]  /*0840*/  @!P1 VIADD R2, R2, 0x1 ;  /* 0x0000000102029836 */ /* 0x000fe20000000000 */
[----:B------:R-:W-:Y:S02]  /*0850*/  ISETP.NE.AND P1, PT, R9, RZ, PT ;  /* 0x000000ff0900720c */ /* 0x000fe40003f25270 */
[----:B------:R-:W-:Y:S01]  /*0860*/  ISETP.GE.U32.AND P0, PT, R0, R7, PT ;  /* 0x000000070000720c */ /* 0x000fe20003f06070 */
[----:B-1----:R-:W-:Y:S01]  /*0870*/  IMAD.MOV R11, RZ, RZ, -R3 ;  /* 0x000000ffff0b7224 */ /* 0x002fe200078e0a03 */
[----:B------:R-:W-:-:S04]  /*0880*/  LOP3.LUT R0, R10, R9, RZ, 0x3c, !PT ;  /* 0x000000090a007212 */ /* 0x000fc800078e3cff */
[----:B------:R-:W-:Y:S01]  /*0890*/  ISETP.GE.AND P2, PT, R0, RZ, PT ;  /* 0x000000ff0000720c */ /* 0x000fe20003f46270 */
[----:B------:R-:W-:Y:S02]  /*08a0*/  IMAD.SHL.U32 R0, R52, 0x200000, RZ ;  /* 0x0020000034007824 */ /* 0x000fe400078e00ff */
[----:B0-----:R-:W-:-:S04]  /*08b0*/  VIADD R5, R6, 0xffffffe ;  /* 0x0ffffffe06057836 */ /* 0x001fc80000000000 */
[----:B------:R-:W-:Y:S02]  /*08c0*/  @P0 VIADD R2, R2, 0x1 ;  /* 0x0000000102020836 */ /* 0x000fe40000000000 */
[----:B------:R-:W0:Y:S02]  /*08d0*/  F2I.FTZ.U32.TRUNC.NTZ R5, R5 ;  /* 0x0000000500057305 */ /* 0x000e24000021f000 */
[----:B------:R-:W-:Y:S02]  /*08e0*/  IMAD.MOV.U32 R4, RZ, RZ, R2 ;  /* 0x000000ffff047224 */ /* 0x000fe400078e0002 */
[----:B------:R-:W-:Y:S02]  /*08f0*/  IMAD.SHL.U32 R2, R52, 0x8, RZ ;  /* 0x0000000834027824 */ /* 0x000fe400078e00ff */
[----:B------:R-:W-:Y:S01]  /*0900*/  @!P2 IMAD.MOV R4, RZ, RZ, -R4 ;  /* 0x000000ffff04a224 */ /* 0x000fe200078e0a04 */
[----:B------:R-:W-:Y:S02]  /*0910*/  @!P1 LOP3.LUT R4, RZ, R9, RZ, 0x33, !PT ;  /* 0x00000009ff049212 */ /* 0x000fe400078e33ff */
[----:B------:R-:W-:-:S02]  /*0920*/  LOP3.LUT R7, R2, 0x20, RZ, 0xc0, !PT ;  /* 0x0000002002077812 */ /* 0x000fc400078ec0ff */
[----:B------:R-:W-:Y:S01]  /*0930*/  SHF.R.U32.HI R2, RZ, 0x6, R49 ;  /* 0x00000006ff027819 */ /* 0x000fe20000011631 */
[----:B------:R-:W-:Y:S01]  /*0940*/  IMAD.MOV R6, RZ, RZ, -R4 ;  /* 0x000000ffff067224 */ /* 0x000fe200078e0a04 */
[----:B------:R-:W-:Y:S02]  /*0950*/  LOP3.LUT R15, R7, 0x600000, R0, 0xf8, !PT ;  /* 0x00600000070f7812 */ /* 0x000fe400078ef800 */
[----:B------:R-:W-:Y:S01]  /*0960*/  SGXT.U32 R7, R2, 0x2 ;  /* 0x000000020207781a */ /* 0x000fe20000000000 */
[----:B0-----:R-:W-:Y:S01]  /*0970*/  IMAD.MOV R12, RZ, RZ, -R5 ;  /* 0x000000ffff0c7224 */ /* 0x001fe200078e0a05 */
[----:B------:R-:W-:Y:S01]  /*0980*/  R2UR UR10, R15 ;  /* 0x000000000f0a72ca */ /* 0x000fe200000e0000 */
[----:B------:R-:W-:Y:S02]  /*0990*/  IMAD R6, R9, R6, R10 ;  /* 0x0000000609067224 */ /* 0x000fe400078e020a */
[----:B------:R-:W-:Y:S02]  /*09a0*/  IMAD R9, R11, R16, RZ ;  /* 0x000000100b097224 */ /* 0x000fe400078e02ff */
[----:B------:R-:W-:-:S02]  /*09b0*/  IMAD.MOV.U32 R2, RZ, RZ, RZ ;  /* 0x000000ffff027224 */ /* 0x000fc400078e00ff */
[----:B------:R-:W-:Y:S02]  /*09c0*/  IMAD.MOV.U32 R0, RZ, RZ, R12 ;  /* 0x000000ffff007224 */ /* 0x000fe400078e000c */
[----:B------:R-:W-:-:S04]  /*09d0*/  IMAD.HI.U32 R3, R3, R9, R2 ;  /* 0x0000000903037227 */ /* 0x000fc800078e0002 */
[----:B------:R-:W-:Y:S02]  /*09e0*/  IMAD.IADD R2, R8, 0x1, R6 ;  /* 0x0000000108027824 */ /* 0x000fe400078e0206 */
[----:B------:R-:W-:Y:S02]  /*09f0*/  IMAD R11, R0, R17, RZ ;  /* 0x00000011000b7224 */ /* 0x000fe400078e02ff */
[----:B------:R-:W-:Y:S02]  /*0a00*/  IMAD.SHL.U32 R0, R4, 0x20, RZ ;  /* 0x0000002004007824 */ /* 0x000fe400078e00ff */
[----:B------:R-:W-:Y:S02]  /*0a10*/  IMAD.MOV.U32 R4, RZ, RZ, RZ ;  /* 0x000000ffff047224 */ /* 0x000fe400078e00ff */
[----:B------:R-:W-:Y:S01]  /*0a20*/  IMAD R2, R2, 0x100, R53 ;  /* 0x0000010002027824 */ /* 0x000fe200078e0235 */
[----:B------:R-:W-:Y:S01]  /*0a30*/  LOP3.LUT R7, R0, R7, RZ, 0xfc, !PT ;  /* 0x0000000700077212 */ /* 0x000fe200078efcff */
[----:B------:R-:W-:-:S03]  /*0a40*/  IMAD.HI.U32 R4, R5, R11, R4 ;  /* 0x0000000b05047227 */ /* 0x000fc600078e0004 */
[----:B------:R-:W-:Y:S02]  /*0a50*/  IABS R11, R2 ;  /* 0x00000002000b7213 */ /* 0x000fe40000000000 */
[C---:B------:R-:W-:Y:S02]  /*0a60*/  LOP3.LUT R22, R7.reuse, 0x4, RZ, 0xfc, !PT ;  /* 0x0000000407167812 */ /* 0x040fe400078efcff */
[----:B------:R-:W-:Y:S01]  /*0a70*/  LOP3.LUT R23, R7, 0x8, RZ, 0xfc, !PT ;  /* 0x0000000807177812 */ /* 0x000fe200078efcff */
[----:B------:R-:W-:Y:S01]  /*0a80*/  IMAD.HI.U32 R3, R3, R11, RZ ;  /* 0x0000000b03037227 */ /* 0x000fe200078e00ff */
[----:B------:R-:W-:Y:S02]  /*0a90*/  LOP3.LUT R24, R7, 0xc, RZ, 0xfc, !PT ;  /* 0x0000000c07187812 */ /* 0x000fe400078efcff */
[----:B------:R-:W-:Y:S01]  /*0aa0*/  IABS R12, R22 ;  /* 0x00000016000c7213 */ /* 0x000fe20000000000 */
[----:B------:R-:W-:Y:S01]  /*0ab0*/  IMAD.MOV R3, RZ, RZ, -R3 ;  /* 0x000000ffff037224 */ /* 0x000fe200078e0a03 */
[----:B------:R-:W-:-:S02]  /*0ac0*/  IABS R10, R7 ;  /* 0x00000007000a7213 */ /* 0x000fc40000000000 */
[----:B------:R-:W-:Y:S01]  /*0ad0*/  IABS R14, R23 ;  /* 0x00000017000e7213 */ /* 0x000fe20000000000 */
[----:B------:R-:W-:Y:S01]  /*0ae0*/  IMAD R3, R16, R3, R11 ;  /* 0x0000000310037224 */ /* 0x000fe200078e020b */
[----:B------:R-:W-:Y:S01]  /*0af0*/  IABS R19, R24 ;  /* 0x0000001800137213 */ /* 0x000fe20000000000 */
[----:B------:R-:W-:Y:S01]  /*0b00*/  IMAD.HI.U32 R6, R4, R12, RZ ;  /* 0x0000000c04067227 */ /* 0x000fe200078e00ff */
[C---:B------:R-:W-:Y:S02]  /*0b10*/  LOP3.LUT R25, R7.reuse, 0x10, RZ, 0xfc, !PT ;  /* 0x0000001007197812 */ /* 0x040fe400078efcff */
[----:B------:R-:W-:Y:S01]  /*0b20*/  ISETP.GT.U32.AND P0, PT, R16, R3, PT ;  /* 0x000000031000720c */ /* 0x000fe20003f04070 */
[C---:B------:R-:W-:Y:S01]  /*0b30*/  IMAD.HI.U32 R5, R4.reuse, R10, RZ ;  /* 0x0000000a04057227 */ /* 0x040fe200078e00ff */
[C---:B------:R-:W-:Y:S02]  /*0b40*/  LOP3.LUT R26, R7.reuse, 0x14, RZ, 0xfc, !PT ;  /* 0x00000014071a7812 */ /* 0x040fe400078efcff */
[C---:B------:R-:W-:Y:S01]  /*0b50*/  LOP3.LUT R27, R7.reuse, 0x18, RZ, 0xfc, !PT ;  /* 0x00000018071b7812 */ /* 0x040fe200078efcff */
[----:B------:R-:W-:Y:S01]  /*0b60*/  IMAD.HI.U32 R8, R4, R14, RZ ;  /* 0x0000000e04087227 */ /* 0x000fe200078e00ff */
[----:B------:R-:W-:-:S03]  /*0b70*/  LOP3.LUT R28, R7, 0x1c, RZ, 0xfc, !PT ;  /* 0x0000001c071c7812 */ /* 0x000fc600078efcff */
[----:B------:R-:W-:Y:S01]  /*0b80*/  IMAD.HI.U32 R9, R4, R19, RZ ;  /* 0x0000001304097227 */ /* 0x000fe200078e00ff */
[----:B------:R-:W-:-:S03]  /*0b90*/  IABS R21, R28 ;  /* 0x0000001c00157213 */ /* 0x000fc60000000000 */
[----:B------:R-:W-:Y:S02]  /*0ba0*/  IMAD.MOV R13, RZ, RZ, -R6 ;  /* 0x000000ffff0d7224 */ /* 0x000fe400078e0a06 */
[----:B------:R-:W-:Y:S02]  /*0bb0*/  IMAD.MOV R5, RZ, RZ, -R5 ;  /* 0x000000ffff057224 */ /* 0x000fe400078e0a05 */
[----:B------:R-:W-:Y:S02]  /*0bc0*/  IMAD.MOV R18, RZ, RZ, -R8 ;  /* 0x000000ffff127224 */ /* 0x000fe400078e0a08 */
[----:B------:R-:W-:Y:S02]  /*0bd0*/  IMAD.MOV R20, RZ, RZ, -R9 ;  /* 0x000000ffff147224 */ /* 0x000fe400078e0a09 */
[C---:B------:R-:W-:Y:S01]  /*0be0*/  IMAD R8, R17.reuse, R13, R12 ;  /* 0x0000000d11087224 */ /* 0x040fe200078e020c */
[----:B------:R-:W-:Y:S01]  /*0bf0*/  IABS R13, R25 ;  /* 0x00000019000d7213 */ /* 0x000fe20000000000 */
[----:B------:R-:W-:-:S02]  /*0c00*/  IMAD R6, R17, R5, R10 ;  /* 0x0000000511067224 */ /* 0x000fc400078e020a */
[C---:B------:R-:W-:Y:S01]  /*0c10*/  IMAD R9, R17.reuse, R18, R14 ;  /* 0x0000001211097224 */ /* 0x040fe200078e020e */
[----:B------:R-:W-:Y:S01]  /*0c20*/  IABS R18, R26 ;  /* 0x0000001a00127213 */ /* 0x000fe20000000000 */
[----:B------:R-:W-:Y:S01]  /*0c30*/  IMAD R10, R17, R20, R19 ;  /* 0x00000014110a7224 */ /* 0x000fe200078e0213 */
[----:B------:R-:W-:Y:S01]  /*0c40*/  IABS R19, R27 ;  /* 0x0000001b00137213 */ /* 0x000fe20000000000 */
[----:B------:R-:W-:Y:S01]  /*0c50*/  @!P0 IMAD.IADD R3, R3, 0x1, -R16 ;  /* 0x0000000103038824 */ /* 0x000fe200078e0a10 */
[C---:B------:R-:W-:Y:S01]  /*0c60*/  ISETP.GT.U32.AND P2, PT, R17.reuse, R6, PT ;  /* 0x000000061100720c */ /* 0x040fe20003f44070 */
[----:B------:R-:W-:Y:S01]  /*0c70*/  IMAD.HI.U32 R5, R4, R13, RZ ;  /* 0x0000000d04057227 */ /* 0x000fe200078e00ff */
[C---:B------:R-:W-:Y:S02]  /*0c80*/  ISETP.GT.U32.AND P6, PT, R17.reuse, R8, PT ;  /* 0x000000081100720c */ /* 0x040fe40003fc4070 */
[----:B------:R-:W-:Y:S01]  /*0c90*/  ISETP.GT.U32.AND P0, PT, R16, R3, PT ;  /* 0x000000031000720c */ /* 0x000fe20003f04070 */
[----:B------:R-:W-:Y:S01]  /*0ca0*/  IMAD.HI.U32 R11, R4, R18, RZ ;  /* 0x00000012040b7227 */ /* 0x000fe200078e00ff */
[----:B------:R-:W-:-:S02]  /*0cb0*/  ISETP.GT.U32.AND P1, PT, R17, R9, PT ;  /* 0x000000091100720c */ /* 0x000fc40003f24070 */
[----:B------:R-:W-:Y:S01]  /*0cc0*/  ISETP.GT.U32.AND P4, PT, R17, R10, PT ;  /* 0x0000000a1100720c */ /* 0x000fe20003f84070 */
[----:B------:R-:W-:-:S04]  /*0cd0*/  IMAD.HI.U32 R12, R4, R19, RZ ;  /* 0x00000013040c7227 */ /* 0x000fc800078e00ff */
[----:B------:R-:W-:-:S04]  /*0ce0*/  IMAD.HI.U32 R4, R4, R21, RZ ;  /* 0x0000001504047227 */ /* 0x000fc800078e00ff */
[----:B------:R-:W-:Y:S02]  /*0cf0*/  IMAD.MOV R14, RZ, RZ, -R5 ;  /* 0x000000ffff0e7224 */ /* 0x000fe400078e0a05 */
[----:B------:R-:W-:Y:S02]  /*0d00*/  IMAD.MOV R5, RZ, RZ, -R11 ;  /* 0x000000ffff057224 */ /* 0x000fe400078e0a0b */
[----:B------:R-:W-:Y:S02]  /*0d10*/  IMAD.MOV R4, RZ, RZ, -R4 ;  /* 0x000000ffff047224 */ /* 0x000fe400078e0a04 */
[C---:B------:R-:W-:Y:S02]  /*0d20*/  IMAD R11, R17.reuse, R14, R13 ;  /* 0x0000000e110b7224 */ /* 0x040fe400078e020d */
[----:B------:R-:W-:Y:S02]  /*0d30*/  IMAD.MOV R20, RZ, RZ, -R12 ;  /* 0x000000ffff147224 */ /* 0x000fe400078e0a0c */
[C---:B------:R-:W-:Y:S01]  /*0d40*/  IMAD R14, R17.reuse, R4, R21 ;  /* 0x00000004110e7224 */ /* 0x040fe200078e0215 */
[C---:B------:R-:W-:Y:S01]  /*0d50*/  ISETP.GT.U32.AND P5, PT, R17.reuse, R11, PT ;  /* 0x0000000b1100720c */ /* 0x040fe20003fa4070 */
[----:B------:R-:W-:-:S02]  /*0d60*/  IMAD R12, R17, R5, R18 ;  /* 0x00000005110c7224 */ /* 0x000fc400078e0212 */
[C---:B------:R-:W-:Y:S01]  /*0d70*/  IMAD R13, R17.reuse, R20, R19 ;  /* 0x00000014110d7224 */ /* 0x040fe200078e0213 */
[----:B------:R-:W-:Y:S01]  /*0d80*/  ISETP.GT.U32.AND P3, PT, R17, R14, PT ;  /* 0x0000000e1100720c */ /* 0x000fe20003f64070 */
[--C-:B------:R-:W-:Y:S01]  /*0d90*/  @!P2 IMAD.IADD R6, R6, 0x1, -R17.reuse ;  /* 0x000000010606a824 */ /* 0x100fe200078e0a11 */
[----:B------:R-:W0:Y:S01]  /*0da0*/  LDC.64 R4, c[0x0][0x3a0] ;  /* 0x0000e800ff047b82 */ /* 0x000e220000000a00 */
[----:B------:R-:W-:Y:S01]  /*0db0*/  @!P0 IMAD.IADD R3, R3, 0x1, -R16 ;  /* 0x0000000103038824 */ /* 0x000fe200078e0a10 */
[C---:B------:R-:W-:Y:S01]  /*0dc0*/  ISETP.GT.U32.AND P0, PT, R17.reuse, R12, PT ;  /* 0x0000000c1100720c */ /* 0x040fe20003f04070 */
[--C-:B------:R-:W-:Y:S01]  /*0dd0*/  @!P6 IMAD.IADD R8, R8, 0x1, -R17.reuse ;  /* 0x000000010808e824 */ /* 0x100fe200078e0a11 */
[----:B------:R-:W-:Y:S01]  /*0de0*/  ISETP.GT.U32.AND P2, PT, R17, R13, PT ;  /* 0x0000000d1100720c */ /* 0x000fe20003f44070 */
[--C-:B------:R-:W-:Y:S01]  /*0df0*/  @!P1 IMAD.IADD R9, R9, 0x1, -R17.reuse ;  /* 0x0000000109099824 */ /* 0x100fe200078e0a11 */
[C---:B------:R-:W-:Y:S01]  /*0e00*/  ISETP.GT.U32.AND P6, PT, R17.reuse, R6, PT ;  /* 0x000000061100720c */ /* 0x040fe20003fc4070 */
[--C-:B------:R-:W-:Y:S01]  /*0e10*/  @!P4 IMAD.IADD R10, R10, 0x1, -R17.reuse ;  /* 0x000000010a0ac824 */ /* 0x100fe200078e0a11 */
[----:B------:R-:W-:Y:S01]  /*0e20*/  ISETP.GT.U32.AND P1, PT, R17, R8, PT ;  /* 0x000000081100720c */ /* 0x000fe20003f24070 */
[--C-:B------:R-:W-:Y:S01]  /*0e30*/  @!P5 IMAD.IADD R11, R11, 0x1, -R17.reuse ;  /* 0x000000010b0bd824 */ /* 0x100fe200078e0a11 */
[----:B------:R-:W-:Y:S01]  /*0e40*/  ISETP.GE.AND P4, PT, R7, RZ, PT ;  /* 0x000000ff0700720c */ /* 0x000fe20003f86270 */
[----:B------:R-:W-:Y:S01]  /*0e50*/  @!P3 IMAD.IADD R14, R14, 0x1, -R17 ;  /* 0x000000010e0eb824 */ /* 0x000fe200078e0a11 */
[----:B------:R-:W-:Y:S01]  /*0e60*/  ISETP.GE.AND P5, PT, R22, RZ, PT ;  /* 0x000000ff1600720c */ /* 0x000fe20003fa6270 */
[----:B------:R-:W-:Y:S01]  /*0e70*/  IMAD.MOV.U32 R18, RZ, RZ, R3 ;  /* 0x000000ffff127224 */ /* 0x000fe200078e0003 */
[C---:B------:R-:W-:Y:S01]  /*0e80*/  ISETP.GT.U32.AND P3, PT, R17.reuse, R9, PT ;  /* 0x000000091100720c */ /* 0x040fe20003f64070 */
[--C-:B------:R-:W-:Y:S01]  /*0e90*/  @!P0 IMAD.IADD R12, R12, 0x1, -R17.reuse ;  /* 0x000000010c0c8824 */ /* 0x100fe200078e0a11 */
[----:B------:R-:W-:Y:S01]  /*0ea0*/  ISETP.GT.U32.AND P0, PT, R17, R10, PT ;  /* 0x0000000a1100720c */ /* 0x000fe20003f04070 */
[--C-:B------:R-:W-:Y:S01]  /*0eb0*/  @!P2 IMAD.IADD R13, R13, 0x1, -R17.reuse ;  /* 0x000000010d0da824 */ /* 0x100fe200078e0a11 */
[----:B------:R-:W-:Y:S01]  /*0ec0*/  ISETP.GT.U32.AND P2, PT, R17, R11, PT ;  /* 0x0000000b1100720c */ /* 0x000fe20003f44070 */
[--C-:B------:R-:W-:Y:S01]  /*0ed0*/  @!P6 IMAD.IADD R6, R6, 0x1, -R17.reuse ;  /* 0x000000010606e824 */ /* 0x100fe200078e0a11 */
[----:B------:R-:W-:Y:S01]  /*0ee0*/  ISETP.GE.AND P6, PT, R23, RZ, PT ;  /* 0x000000ff1700720c */ /* 0x000fe20003fc6270 */
[--C-:B------:R-:W-:Y:S01]  /*0ef0*/  @!P1 IMAD.IADD R8, R8, 0x1, -R17.reuse ;  /* 0x0000000108089824 */ /* 0x100fe200078e0a11 */
[C---:B------:R-:W-:Y:S01]  /*0f00*/  ISETP.GT.U32.AND P1, PT, R17.reuse, R12, PT ;  /* 0x0000000c1100720c */ /* 0x040fe20003f24070 */
[----:B------:R-:W-:Y:S01]  /*0f10*/  @!P4 IMAD.MOV R6, RZ, RZ, -R6 ;  /* 0x000000ffff06c224 */ /* 0x000fe200078e0a06 */
[C---:B------:R-:W-:Y:S01]  /*0f20*/  ISETP.GT.U32.AND P4, PT, R17.reuse, R13, PT ;  /* 0x0000000d1100720c */ /* 0x040fe20003f84070 */
[----:B------:R-:W-:Y:S01]  /*0f30*/  @!P5 IMAD.MOV R8, RZ, RZ, -R8 ;  /* 0x000000ffff08d224 */ /* 0x000fe200078e0a08 */
[----:B------:R-:W-:Y:S01]  /*0f40*/  ISETP.GT.U32.AND P5, PT, R17, R14, PT ;  /* 0x0000000e1100720c */ /* 0x000fe20003fa4070 */
[--C-:B------:R-:W-:Y:S01]  /*0f50*/  @!P3 IMAD.IADD R9, R9, 0x1, -R17.reuse ;  /* 0x000000010909b824 */ /* 0x100fe200078e0a11 */
[----:B------:R-:W-:Y:S01]  /*0f60*/  ISETP.GE.AND P3, PT, R24, RZ, PT ;  /* 0x000000ff1800720c */ /* 0x000fe20003f66270 */
[--C-:B------:R-:W-:Y:S01]  /*0f70*/  @!P0 IMAD.IADD R10, R10, 0x1, -R17.reuse ;  /* 0x000000010a0a8824 */ /* 0x100fe200078e0a11 */
[----:B------:R-:W-:Y:S01]  /*0f80*/  ISETP.GE.AND P0, PT, R25, RZ, PT ;  /* 0x000000ff1900720c */ /* 0x000fe20003f06270 */
[----:B------:R-:W-:Y:S01]  /*0f90*/  @!P2 IMAD.IADD R11, R11, 0x1, -R17 ;  /* 0x000000010b0ba824 */ /* 0x000fe200078e0a11 */
[----:B------:R-:W-:Y:S01]  /*0fa0*/  ISETP.GE.AND P2, PT, R26, RZ, PT ;  /* 0x000000ff1a00720c */ /* 0x000fe20003f46270 */
[----:B------:R-:W-:Y:S01]  /*0fb0*/  @!P6 IMAD.MOV R9, RZ, RZ, -R9 ;  /* 0x000000ffff09e224 */ /* 0x000fe200078e0a09 */
[----:B------:R-:W-:Y:S01]  /*0fc0*/  ISETP.GE.AND P6, PT, R2, RZ, PT ;  /* 0x000000ff0200720c */ /* 0x000fe20003fc6270 */
[--C-:B------:R-:W-:Y:S01]  /*0fd0*/  @!P1 IMAD.IADD R12, R12, 0x1, -R17.reuse ;  /* 0x000000010c0c9824 */ /* 0x100fe200078e0a11 */
[----:B------:R-:W-:Y:S01]  /*0fe0*/  ISETP.GE.AND P1, PT, R27, RZ, PT ;  /* 0x000000ff1b00720c */ /* 0x000fe20003f26270 */
[--C-:B------:R-:W-:Y:S01]  /*0ff0*/  @!P4 IMAD.IADD R13, R13, 0x1, -R17.reuse ;  /* 0x000000010d0dc824 */ /* 0x100fe200078e0a11 */
[----:B------:R-:W-:Y:S01]  /*1000*/  ISETP.GE.AND P4, PT, R28, RZ, PT ;  /* 0x000000ff1c00720c */ /* 0x000fe20003f86270 */
[----:B------:R-:W-:Y:S01]  /*1010*/  @!P5 IMAD.IADD R14, R14, 0x1, -R17 ;  /* 0x000000010e0ed824 */ /* 0x000fe200078e0a11 */
[----:B------:R-:W-:Y:S01]  /*1020*/  ISETP.NE.AND P5, PT, R34, RZ, PT ;  /* 0x000000ff2200720c */ /* 0x000fe20003fa5270 */
[----:B------:R-:W-:Y:S01]  /*1030*/  @!P3 IMAD.MOV R10, RZ, RZ, -R10 ;  /* 0x000000ffff0ab224 */ /* 0x000fe200078e0a0a */
[----:B------:R-:W-:Y:S01]  /*1040*/  ISETP.NE.AND P3, PT, R35, RZ, PT ;  /* 0x000000ff2300720c */ /* 0x000fe20003f65270 */
[----:B0-----:R-:W-:Y:S01]  /*1050*/  VIADD R7, R4, 0xfffffffe ;  /* 0xfffffffe04077836 */ /* 0x001fe20000000000 */
[----:B------:R-:W-:Y:S01]  /*1060*/  LOP3.LUT R35, RZ, R35, RZ, 0x33, !PT ;  /* 0x00000023ff237212 */ /* 0x000fe200078e33ff */
[----:B------:R-:W-:-:S02]  /*1070*/  @!P0 IMAD.MOV R11, RZ, RZ, -R11 ;  /* 0x000000ffff0b8224 */ /* 0x000fc400078e0a0b */
[----:B------:R-:W-:Y:S01]  /*1080*/  @!P2 IMAD.MOV R12, RZ, RZ, -R12 ;  /* 0x000000ffff0ca224 */ /* 0x000fe200078e0a0c */
[----:B------:R-:W-:Y:S01]  /*1090*/  SEL R33, R35, R6, !P3 ;  /* 0x0000000623217207 */ /* 0x000fe20005800000 */
[----:B------:R-:W-:Y:S01]  /*10a0*/  @!P1 IMAD.MOV R13, RZ, RZ, -R13 ;  /* 0x000000ffff0d9224 */ /* 0x000fe200078e0a0d */
[----:B------:R-:W-:Y:S01]  /*10b0*/  ISETP.GE.U32.AND P0, PT, R7, 0x7fffffbf, PT ;  /* 0x7fffffbf0700780c */ /* 0x000fe20003f06070 */
[----:B------:R-:W-:Y:S01]  /*10c0*/  @!P4 IMAD.MOV R14, RZ, RZ, -R14 ;  /* 0x000000ffff0ec224 */ /* 0x000fe200078e0a0e */
[C---:B------:R-:W-:Y:S01]  /*10d0*/  SEL R28, R35.reuse, R8, !P3 ;  /* 0x00000008231c7207 */ /* 0x040fe20005800000 */
[C---:B------:R-:W-:Y:S01]  /*10e0*/  VIADD R3, R4.reuse, 0xfffffffd ;  /* 0xfffffffd04037836 */ /* 0x040fe20000000000 */
[C---:B------:R-:W-:Y:S01]  /*10f0*/  SEL R31, R35.reuse, R9, !P3 ;  /* 0x00000009231f7207 */ /* 0x040fe20005800000 */
[C---:B------:R-:W-:Y:S01]  /*1100*/  VIADD R6, R4.reuse, 0xffffffed ;  /* 0xffffffed04067836 */ /* 0x040fe20000000000 */
[C---:B------:R-:W-:Y:S01]  /*1110*/  SEL R32, R35.reuse, R10, !P3 ;  /* 0x0000000a23207207 */ /* 0x040fe20005800000 */
[----:B------:R-:W-:Y:S01]  /*1120*/  @!P6 IMAD.MOV R18, RZ, RZ, -R18 ;  /* 0x000000ffff12e224 */ /* 0x000fe200078e0a12 */
[C---:B------:R-:W-:Y:S01]  /*1130*/  SEL R29, R35.reuse, R11, !P3 ;  /* 0x0000000b231d7207 */ /* 0x040fe20005800000 */
[C---:B------:R-:W-:Y:S01]  /*1140*/  VIADD R7, R4.reuse, 0xffffffec ;  /* 0xffffffec04077836 */ /* 0x040fe20000000000 */
[C---:B------:R-:W-:Y:S01]  /*1150*/  SEL R27, R35.reuse, R12, !P3 ;  /* 0x0000000c231b7207 */ /* 0x040fe20005800000 */
[C---:B------:R-:W-:Y:S01]  /*1160*/  VIADD R8, R4.reuse, 0xffffffee ;  /* 0xffffffee04087836 */ /* 0x040fe20000000000 */
[C---:B------:R-:W-:Y:S01]  /*1170*/  SEL R30, R35.reuse, R13, !P3 ;  /* 0x0000000d231e7207 */ /* 0x040fe20005800000 */
[C---:B------:R-:W-:Y:S01]  /*1180*/  VIADD R9, R4.reuse, 0xffffffeb ;  /* 0xffffffeb04097836 */ /* 0x040fe20000000000 */
[----:B------:R-:W-:Y:S01]  /*1190*/  SEL R35, R35, R14, !P3 ;  /* 0x0000000e23237207 */ /* 0x000fe20005800000 */
[C---:B------:R-:W-:Y:S01]  /*11a0*/  VIADD R11, R4.reuse, 0xffffffe6 ;  /* 0xffffffe6040b7836 */ /* 0x040fe20000000000 */
[----:B------:R-:W-:Y:S01]  /*11b0*/  @!P5 LOP3.LUT R18, RZ, R34, RZ, 0x33, !PT ;  /* 0x00000022ff12d212 */ /* 0x000fe200078e33ff */
[C---:B------:R-:W-:Y:S01]  /*11c0*/  VIADD R12, R4.reuse, 0xffffffe7 ;  /* 0xffffffe7040c7836 */ /* 0x040fe20000000000 */
[----:B------:R-:W-:Y:S01]  /*11d0*/  ISETP.GE.U32.AND P3, PT, R3, 0x7fffffbe, PT ;  /* 0x7fffffbe0300780c */ /* 0x000fe20003f66070 */
[----:B------:R-:W-:Y:S01]  /*11e0*/  VIADD R3, R4, 0xffffffe8 ;  /* 0xffffffe804037836 */ /* 0x000fe20000000000 */
[----:B------:R-:W-:Y:S01]  /*11f0*/  ISETP.GE.U32.AND P5, PT, R6, 0x7fffffae, PT ;  /* 0x7fffffae0600780c */ /* 0x000fe20003fa6070 */
        /* <DEDUP_REMOVED lines=9> */
[----:B------:R-:W-:Y:S01]  /*1290*/  SEL R6, RZ, 0x1fffe, P5 ;  /* 0x0001fffeff067807 */ /* 0x000fe20002800000 */
[----:B------:R-:W-:Y:S01]  /*12a0*/  VIADD R19, R4, 0xffffffe3 ;  /* 0xffffffe304137836 */ /* 0x000fe20000000000 */
[----:B------:R-:W-:Y:S01]  /*12b0*/  SEL R3, RZ, 0x1, P2 ;  /* 0x00000001ff037807 */ /* 0x000fe20001000000 */
[----:B------:R-:W-:Y:S01]  /*12c0*/  IMAD R51, R18, R5, RZ ;  /* 0x0000000512337224 */ /* 0x000fe200078e02ff */
[----:B------:R-:W-:Y:S01]  /*12d0*/  ISETP.GE.U32.AND P5, PT, R9, 0x7fffffac, PT ;  /* 0x7fffffac0900780c */ /* 0x000fe20003fa6070 */
[----:B------:R-:W-:Y:S01]  /*12e0*/  VIADD R9, R4, 0xffffffe5 ;  /* 0xffffffe504097836 */ /* 0x000fe20000000000 */
[----:B------:R-:W-:Y:S01]  /*12f0*/  ISETP.GE.U32.AND P2, PT, R7, 0x7fffffab, PT ;  /* 0x7fffffab0700780c */ /* 0x000fe20003f46070 */
[----:B------:R-:W-:Y:S01]  /*1300*/  IMAD.SHL.U32 R50, R51, 0x2, RZ ;  /* 0x0000000233327824 */ /* 0x000fe200078e00ff */
[----:B------:R-:W-:-:S02]  /*1310*/  SEL R7, RZ, 0x1, P4 ;  /* 0x00000001ff077807 */ /* 0x000fc40002000000 */
[----:B------:R-:W-:Y:S02]  /*1320*/  ISETP.GE.U32.AND P4, PT, R8, 0x7fffffa5, PT ;  /* 0x7fffffa50800780c */ /* 0x000fe40003f86070 */
[----:B------:R-:W-:Y:S02]  /*1330*/  SEL R8, RZ, 0x4, P2 ;  /* 0x00000004ff087807 */ /* 0x000fe40001000000 */
[----:B------:R-:W-:Y:S02]  /*1340*/  ISETP.GE.U32.AND P2, PT, R9, 0x7fffffa6, PT ;  /* 0x7fffffa60900780c */ /* 0x000fe40003f46070 */
[----:B------:R-:W-:Y:S02]  /*1350*/  SEL R9, RZ, 0x7fff8, P5 ;  /* 0x0007fff8ff097807 */ /* 0x000fe40002800000 */
[----:B------:R-:W-:Y:S02]  /*1360*/  SEL R13, RZ, 0x1, P4 ;  /* 0x00000001ff0d7807 */ /* 0x000fe40002000000 */
[----:B------:R-:W-:Y:S01]  /*1370*/  ISETP.GE.U32.AND P5, PT, R11, 0x7fffffa7, PT ;  /* 0x7fffffa70b00780c */ /* 0x000fe20003fa6070 */
[----:B------:R-:W-:Y:S01]  /*1380*/  VIADD R11, R4, 0xffffffe1 ;  /* 0xffffffe1040b7836 */ /* 0x000fe20000000000 */
[----:B------:R-:W-:Y:S01]  /*1390*/  ISETP.GE.U32.AND P4, PT, R12, 0x7fffffa8, PT ;  /* 0x7fffffa80c00780c */ /* 0x000fe20003f86070 */
[----:B------:R-:W-:Y:S01]  /*13a0*/  VIADD R12, R4, 0xffffffe0 ;  /* 0xffffffe0040c7836 */ /* 0x000fe20000000000 */
[----:B------:R-:W-:-:S02]  /*13b0*/  SEL R10, RZ, 0x1fffe, P6 ;  /* 0x0001fffeff0a7807 */ /* 0x000fc40003000000 */
[----:B------:R-:W-:Y:S02]  /*13c0*/  SEL R14, RZ, 0x1fffe, P2 ;  /* 0x0001fffeff0e7807 */ /* 0x000fe40001000000 */
[----:B------:R-:W-:Y:S01]  /*13d0*/  ISETP.GE.U32.AND P6, PT, R11, 0x7fffffa2, PT ;  /* 0x7fffffa20b00780c */ /* 0x000fe20003fc6070 */
[----:B------:R-:W-:Y:S01]  /*13e0*/  IMAD.IADD R7, R7, 0x1, R10 ;  /* 0x0000000107077824 */ /* 0x000fe200078e020a */
[----:B------:R-:W-:Y:S01]  /*13f0*/  ISETP.GE.U32.AND P2, PT, R12, 0x7fffffa1, PT ;  /* 0x7fffffa10c00780c */ /* 0x000fe20003f46070 */
[----:B------:R-:W-:Y:S01]  /*1400*/  IMAD.IADD R13, R13, 0x1, R14 ;  /* 0x000000010d0d7824 */ /* 0x000fe200078e020e */
[----:B------:R-:W-:Y:S02]  /*1410*/  SEL R12, RZ, 0x7fff8, P4 ;  /* 0x0007fff8ff0c7807 */ /* 0x000fe40002000000 */
[----:B------:R-:W-:Y:S02]  /*1420*/  ISETP.GE.U32.AND P4, PT, R16, 0x7fffffb0, PT ;  /* 0x7fffffb01000780c */ /* 0x000fe40003f86070 */
[----:B------:R-:W-:-:S02]  /*1430*/  SEL R11, RZ, 0x4, P5 ;  /* 0x00000004ff0b7807 */ /* 0x000fc40002800000 */
[----:B------:R-:W-:Y:S02]  /*1440*/  SEL R17, RZ, 0x1fffe, P6 ;  /* 0x0001fffeff117807 */ /* 0x000fe40003000000 */
[----:B------:R-:W-:Y:S02]  /*1450*/  SEL R16, RZ, 0x1, P2 ;  /* 0x00000001ff107807 */ /* 0x000fe40001000000 */
[----:B------:R-:W-:Y:S02]  /*1460*/  ISETP.GE.U32.AND P5, PT, R15, 0x7fffffa3, PT ;  /* 0x7fffffa30f00780c */ /* 0x000fe40003fa6070 */
[----:B------:R-:W-:Y:S01]  /*1470*/  LOP3.LUT R10, R7, 0x3, RZ, 0xc0, !PT ;  /* 0x00000003070a7812 */ /* 0x000fe200078ec0ff */
[----:B------:R-:W-:Y:S01]  /*1480*/  IMAD.IADD R16, R16, 0x1, R17 ;  /* 0x0000000110107824 */ /* 0x000fe200078e0211 */
[----:B------:R-:W-:Y:S01]  /*1490*/  SEL R15, RZ, 0x4, P5 ;  /* 0x00000004ff0f7807 */ /* 0x000fe20002800000 */
[----:B------:R-:W-:Y:S01]  /*14a0*/  IMAD.IADD R7, R3, 0x1, R6 ;  /* 0x0000000103077824 */ /* 0x000fe200078e0206 */
[----:B------:R-:W-:-:S02]  /*14b0*/  ISETP.GE.U32.AND P5, PT, R19, 0x7fffffa4, PT ;  /* 0x7fffffa41300780c */ /* 0x000fc40003fa6070 */
[----:B------:R-:W-:Y:S01]  /*14c0*/  IADD3 R8, PT, PT, R10, R9, R8 ;  /* 0x000000090a087210 */ /* 0x000fe20007ffe008 */
[----:B------:R-:W-:Y:S01]  /*14d0*/  VIADD R9, R4, 0xfffffff0 ;  /* 0xfffffff004097836 */ /* 0x000fe20000000000 */
[----:B------:R-:W-:Y:S02]  /*14e0*/  SEL R14, RZ, 0x7fff8, P5 ;  /* 0x0007fff8ff0e7807 */ /* 0x000fe40002800000 */
[----:B------:R-:W-:Y:S01]  /*14f0*/  LOP3.LUT R16, R16, 0x3, RZ, 0xc0, !PT ;  /* 0x0000000310107812 */ /* 0x000fe200078ec0ff */
[----:B------:R-:W-:Y:S01]  /*1500*/  IMAD.SHL.U32 R8, R8, 0x100, RZ ;  /* 0x0000010008087824 */ /* 0x000fe200078e00ff */
[----:B------:R-:W-:Y:S02]  /*1510*/  SEL R3, RZ, 0x4, P1 ;  /* 0x00000004ff037807 */ /* 0x000fe40000800000 */
[----:B------:R-:W-:Y:S02]  /*1520*/  SEL R6, RZ, 0x7fff8, P4 ;  /* 0x0007fff8ff067807 */ /* 0x000fe40002000000 */
[----:B------:R-:W-:-:S02]  /*1530*/  LOP3.LUT R7, R7, 0x3, RZ, 0xc0, !PT ;  /* 0x0000000307077812 */ /* 0x000fc400078ec0ff */
[----:B------:R-:W-:Y:S02]  /*1540*/  LOP3.LUT R13, R13, 0x3, RZ, 0xc0, !PT ;  /* 0x000000030d0d7812 */ /* 0x000fe400078ec0ff */
[----:B------:R-:W-:Y:S02]  /*1550*/  IADD3 R14, PT, PT, R16, R14, R15 ;  /* 0x0000000e100e7210 */ /* 0x000fe40007ffe00f */
[----:B------:R-:W-:Y:S02]  /*1560*/  IADD3 R3, PT, PT, R7, R6, R3 ;  /* 0x0000000607037210 */ /* 0x000fe40007ffe003 */
[----:B------:R-:W-:Y:S02]  /*1570*/  IADD3 R11, PT, PT, R13, R12, R11 ;  /* 0x0000000c0d0b7210 */ /* 0x000fe40007ffe00b */
[----:B------:R-:W-:Y:S02]  /*1580*/  LOP3.LUT R14, R14, 0xf, RZ, 0xc0, !PT ;  /* 0x0000000f0e0e7812 */ /* 0x000fe400078ec0ff */
[----:B------:R-:W-:-:S02]  /*1590*/  LOP3.LUT R6, R8, 0xf00, RZ, 0xe2, !PT ;  /* 0x00000f0008067812 */ /* 0x000fc400078ee2ff */
[----:B------:R-:W-:Y:S01]  /*15a0*/  ISETP.NE.U32.AND P1, PT, R53, RZ, PT ;  /* 0x000000ff3500720c */ /* 0x000fe20003f25070 */
[----:B------:R-:W-:Y:S02]  /*15b0*/  IMAD R11, R11, 0x10, R14 ;  /* 0x000000100b0b7824 */ /* 0x000fe400078e020e */
[----:B------:R-:W-:Y:S01]  /*15c0*/  IMAD R3, R3, 0x1000, R6 ;  /* 0x0000100003037824 */ /* 0x000fe200078e0206 */
[----:B---3--:R-:W-:Y:S09]  /*15d0*/  BRA.U UP0, `(.L_x_5) ;  /* 0x0000000100187547 */ /* 0x008ff2000b800000 */
[----:B------:R-:W-:Y:S01]  /*15e0*/  ELECT P4, URZ, PT ;  /* 0x0000000000ff782f */ /* 0x000fe20003880000 */
[----:B------:R-:W-:Y:S01]  /*15f0*/  IMAD.MOV.U32 R5, RZ, RZ, 0x1 ;  /* 0x00000001ff057424 */ /* 0x000fe200078e00ff */
[----:B------:R-:W-:Y:S01]  /*1600*/  UMOV UR5, 0x40 ;  /* 0x0000004000057882 */ /* 0x000fe20000000000 */
[----:B------:R-:W-:Y:S01]  /*1610*/  UVIRTCOUNT.DEALLOC.SMPOOL 0x80 ;  /* 0x000000800000784c */ /* 0x000fe20000000000 */
[----:B------:R-:W-:-:S09]  /*1620*/  ULEA UR5, UR4, UR5, 0x18 ;  /* 0x0000000504057291 */ /* 0x000fd2000f8ec0ff */
[----:B------:R0:W-:Y:S03]  /*1630*/  @P4 STS.U8 [UR5], R5 ;  /* 0x00000005ff004988 */ /* 0x0001e60008000005 */
.L_x_5:
[----:B------:R-:W-:Y:S01]  /*1640*/  UIADD3 UR10, UPT, UPT, UR8, UR10, URZ ;  /* 0x0000000a080a7290 */ /* 0x000fe2000fffe0ff */
[----:B0-----:R-:W-:Y:S01]  /*1650*/  VIADD R5, R4, 0xffffffff ;  /* 0xffffffff04057836 */ /* 0x001fe20000000000 */
[----:B------:R-:W-:Y:S01]  /*1660*/  VOTEU.ALL UP1, P1 ;  /* 0x0000000000ff7886 */ /* 0x000fe20000820000 */
[----:B------:R-:W-:Y:S01]  /*1670*/  VOTEU.ALL UP2, P1 ;  /* 0x0000000000ff7886 */ /* 0x000fe20000840000 */
[----:B------:R-:W-:Y:S02]  /*1680*/  IADD3 R6, P4, PT, R50, UR12, RZ ;  /* 0x0000000c32067c10 */ /* 0x000fe4000ff9e0ff */
[----:B------:R-:W-:Y:S01]  /*1690*/  ISETP.GE.U32.AND P5, PT, R5, 0x7fffffc0, PT ;  /* 0x7fffffc00500780c */ /* 0x000fe20003fa6070 */
[----:B------:R-:W-:-:S04]  /*16a0*/  @!UP1 UIADD3 UR4, UPT, UPT, -UR7, 0x100000, URZ ;  /* 0x0010000007049890 */ /* 0x000fc8000fffe1ff */
[----:B------:R-:W-:Y:S02]  /*16b0*/  @!UP1 USHF.L.U32 UR5, UR4, 0xb, URZ ;  /* 0x0000000b04059899 */ /* 0x000fe400080006ff */
[----:B------:R-:W-:Y:S01]  /*16c0*/  @!UP1 USHF.L.U32 UR4, UR4, 0x1, URZ ;  /* 0x0000000104049899 */ /* 0x000fe200080006ff */
[----:B------:R-:W-:Y:S01]  /*16d0*/  STTM.x32 tmem[UR10], RZ ;  /* 0x000000ff000079ed */ /* 0x000fe200082c000a */
[----:B------:R-:W0:Y:S02]  /*16e0*/  FENCE.VIEW.ASYNC.T ;  /* 0x00000000000073c6 */ /* 0x000e240000000200 */
[----:B0-----:R-:W-:Y:S01]  /*16f0*/  BAR.SYNC.DEFER_BLOCKING 0x0 ;  /* 0x0000000000007b1d */ /* 0x001fe20000010000 */
[----:B------:R-:W-:Y:S02]  /*1700*/  LEA.HI.X.SX32 R7, R51, UR13, 0x1, P4 ;  /* 0x0000000d33077c11 */ /* 0x000fe4000a0f0eff */
[----:B------:R-:W-:Y:S02]  /*1710*/  LOP3.LUT R8, R11, 0xff, RZ, 0xc0, !PT ;  /* 0x000000ff0b087812 */ /* 0x000fe400078ec0ff */
[----:B------:R-:W-:-:S02]  /*1720*/  IADD3 R10, P4, PT, R48, R6, RZ ;  /* 0x00000006300a7210 */ /* 0x000fc40007f9e0ff */
[----:B------:R-:W-:Y:S01]  /*1730*/  PRMT R5, RZ, 0x7610, R5 ;  /* 0x00007610ff057816 */ /* 0x000fe20000000005 */
[----:B------:R-:W-:Y:S01]  /*1740*/  IMAD.IADD R58, R3, 0x1, R8 ;  /* 0x00000001033a7824 */ /* 0x000fe200078e0208 */
[C---:B------:R-:W-:Y:S02]  /*1750*/  LEA.HI.X.SX32 R11, R150.reuse, R7, 0x1, P4 ;  /* 0x00000007960b7211 */ /* 0x040fe400020f0eff */
[----:B------:R-:W-:Y:S01]  /*1760*/  PRMT R34, RZ, 0x7610, R34 ;  /* 0x00007610ff227816 */ /* 0x000fe20000000022 */
[----:B------:R-:W0:Y:S02]  /*1770*/  FENCE.VIEW.ASYNC.S ;  /* 0x00000000000073c6 */ /* 0x000e240000000000 */
[----:B0-----:R0:W1:Y:S02]  /*1780*/  @!UP2 SYNCS.EXCH.64 URZ, [UR6], UR4 ;  /* 0x0000000406ffa5b2 */ /* 0x0010640008000100 */
[----:B-1----:R-:W-:Y:S01]  /*1790*/  BAR.SYNC.DEFER_BLOCKING 0x0 ;  /* 0x0000000000007b1d */ /* 0x002fe20000010000 */
[----:B------:R-:W-:Y:S01]  /*17a0*/  ISETP.GE.U32.AND P4, PT, R9, 0x7fffffb1, PT ;  /* 0x7fffffb10900780c */ /* 0x000fe20003f86070 */
[----:B------:R-:W-:-:S02]  /*17b0*/  IMAD R9, R150, 0x1e, RZ ;  /* 0x0000001e96097824 */ /* 0x000fc400078e02ff */
[----:B------:R-:W-:Y:S01]  /*17c0*/  VIADD R8, R4, 0xfffffffb ;  /* 0xfffffffb04087836 */ /* 0x000fe20000000000 */
[----:B------:R-:W-:Y:S01]  /*17d0*/  LOP3.LUT R58, R58, 0xffff, RZ, 0xc0, !PT ;  /* 0x0000ffff3a3a7812 */ /* 0x000fe200078ec0ff */
[C---:B------:R-:W-:Y:S01]  /*17e0*/  IMAD R3, R150.reuse, 0xf, RZ ;  /* 0x0000000f96037824 */ /* 0x040fe200078e02ff */
[----:B------:R-:W-:Y:S02]  /*17f0*/  IADD3 R14, P6, PT, R9, R6, RZ ;  /* 0x00000006090e7210 */ /* 0x000fe40007fde0ff */
[----:B------:R-:W-:Y:S01]  /*1800*/  PRMT R55, RZ, 0x7610, R55 ;  /* 0x00007610ff377816 */ /* 0x000fe20000000037 */
[C---:B------:R-:W-:Y:S01]  /*1810*/  IMAD.SHL.U32 R47, R150.reuse, 0x4, RZ ;  /* 0x00000004962f7824 */ /* 0x040fe200078e00ff */
[----:B------:R-:W-:Y:S01]  /*1820*/  PRMT R26, RZ, 0x7610, R26 ;  /* 0x00007610ff1a7816 */ /* 0x000fe2000000001a */
[C---:B------:R-:W-:Y:S01]  /*1830*/  IMAD R17, R150.reuse, 0x22, RZ ;  /* 0x0000002296117824 */ /* 0x040fe200078e02ff */
[----:B------:R-:W-:Y:S01]  /*1840*/  LEA.HI.X.SX32 R15, R3, R7, 0x1, P6 ;  /* 0x00000007030f7211 */ /* 0x000fe200030f0eff */
[C---:B------:R-:W-:Y:S01]  /*1850*/  IMAD R3, R150.reuse, 0x11, RZ ;  /* 0x0000001196037824 */ /* 0x040fe200078e02ff */
[----:B------:R-:W-:Y:S01]  /*1860*/  PRMT R57, RZ, 0x7610, R57 ;  /* 0x00007610ff397816 */ /* 0x000fe20000000039 */
[----:B------:R-:W-:-:S02]  /*1870*/  IMAD R25, R150, 0x26, RZ ;  /* 0x0000002696197824 */ /* 0x000fc400078e02ff */
[C---:B------:R-:W-:Y:S01]  /*1880*/  IMAD R21, R150.reuse, 0x24, RZ ;  /* 0x0000002496157824 */ /* 0x040fe200078e02ff */
[----:B------:R-:W-:Y:S01]  /*1890*/  PRMT R54, RZ, 0x7610, R54 ;  /* 0x00007610ff367816 */ /* 0x000fe20000000036 */
[C---:B------:R-:W-:Y:S01]  /*18a0*/  IMAD R37, R150.reuse, 0x12, RZ ;  /* 0x0000001296257824 */ /* 0x040fe200078e02ff */
[----:B------:R-:W-:Y:S02]  /*18b0*/  PRMT R59, RZ, 0x7610, R59 ;  /* 0x00007610ff3b7816 */ /* 0x000fe4000000003b */
[----:B------:R-:W-:Y:S01]  /*18c0*/  PRMT R56, RZ, 0x7610, R56 ;  /* 0x00007610ff387816 */ /* 0x000fe20000000038 */
[----:B------:R1:W5:Y:S01]  /*18d0*/  @!P0 LDG.E.U16 R5, desc[UR20][R10.64] ;  /* 0x000000140a058981 */ /* 0x000362000c1e1500 */
[C---:B------:R-:W-:Y:S01]  /*18e0*/  LEA R12, P0, R150.reuse, R6, 0x2 ;  /* 0x00000006960c7211 */ /* 0x040fe200078010ff */
[C---:B------:R-:W-:Y:S02]  /*18f0*/  IMAD R46, R150.reuse, 0xa, RZ ;  /* 0x0000000a962e7824 */ /* 0x040fe400078e02ff */
[----:B------:R-:W-:Y:S01]  /*1900*/  IMAD R45, R150, 0x5, RZ ;  /* 0x00000005962d7824 */ /* 0x000fe200078e02ff */
[----:B------:R-:W5:Y:S01]  /*1910*/  @!P5 LDG.E.U16 R34, desc[UR20][R6.64] ;  /* 0x000000140622d981 */ /* 0x000f62000c1e1500 */
[----:B------:R-:W-:-:S02]  /*1920*/  ISETP.GE.U32.AND P5, PT, R8, 0x7fffffbc, PT ;  /* 0x7fffffbc0800780c */ /* 0x000fc40003fa6070 */
[----:B------:R-:W-:Y:S01]  /*1930*/  PRMT R60, RZ, 0x7610, R60 ;  /* 0x00007610ff3c7816 */ /* 0x000fe2000000003c */
[----:B------:R-:W5:Y:S01]  /*1940*/  @!P4 LDG.E.U16 R26, desc[UR20][R14.64] ;  /* 0x000000140e1ac981 */ /* 0x000f62000c1e1500 */
[----:B------:R-:W-:Y:S02]  /*1950*/  SHF.R.U32.HI R8, RZ, 0xe, R58 ;  /* 0x0000000eff087819 */ /* 0x000fe4000001163a */
[----:B------:R-:W-:Y:S01]  /*1960*/  PRMT R66, RZ, 0x7610, R66 ;  /* 0x00007610ff427816 */ /* 0x000fe20000000042 */
[----:B------:R-:W-:Y:S01]  /*1970*/  IMAD R65, R150, 0x28, RZ ;  /* 0x0000002896417824 */ /* 0x000fe200078e02ff */
[----:B------:R-:W-:Y:S02]  /*1980*/  LEA.HI.X.SX32 R13, R48, R7, 0x1, P0 ;  /* 0x00000007300d7211 */ /* 0x000fe400000f0eff */
[----:B------:R-:W-:Y:S01]  /*1990*/  PRMT R67, RZ, 0x7610, R67 ;  /* 0x00007610ff437816 */ /* 0x000fe20000000043 */
[C---:B------:R-:W-:Y:S01]  /*19a0*/  IMAD R79, R150.reuse, 0x2c, RZ ;  /* 0x0000002c964f7824 */ /* 0x040fe200078e02ff */
[----:B-1----:R-:W-:Y:S01]  /*19b0*/  LEA R10, P0, R150, R6, 0x3 ;  /* 0x00000006960a7211 */ /* 0x002fe200078018ff */
[----:B------:R1:W5:Y:S01]  /*19c0*/  @!P3 LDG.E.U16 R55, desc[UR20][R12.64] ;  /* 0x000000140c37b981 */ /* 0x000362000c1e1500 */
[----:B------:R-:W-:-:S02]  /*19d0*/  LOP3.LUT P6, RZ, R8, 0x1, RZ, 0xc0, !PT ;  /* 0x0000000108ff7812 */ /* 0x000fc400078cc0ff */
[----:B------:R-:W-:Y:S01]  /*19e0*/  PRMT R61, RZ, 0x7610, R61 ;  /* 0x00007610ff3d7816 */ /* 0x000fe2000000003d */
[C---:B------:R-:W-:Y:S01]  /*19f0*/  IMAD R73, R150.reuse, 0x2a, RZ ;  /* 0x0000002a96497824 */ /* 0x040fe200078e02ff */
[----:B------:R-:W-:Y:S02]  /*1a00*/  SHF.R.U32.HI R8, RZ, 0xc, R58 ;  /* 0x0000000cff087819 */ /* 0x000fe4000001163a */
[----:B------:R-:W-:Y:S01]  /*1a10*/  PRMT R70, RZ, 0x7610, R70 ;  /* 0x00007610ff467816 */ /* 0x000fe20000000046 */
[C---:B------:R-:W-:Y:S01]  /*1a20*/  IMAD R83, R150.reuse, 0x2e, RZ ;  /* 0x0000002e96537824 */ /* 0x040fe200078e02ff */
[----:B------:R-:W-:Y:S02]  /*1a30*/  SHF.R.U32.HI R16, RZ, 0xd, R58 ;  /* 0x0000000dff107819 */ /* 0x000fe4000001163a */
[----:B------:R-:W-:Y:S01]  /*1a40*/  PRMT R74, RZ, 0x7610, R74 ;  /* 0x00007610ff4a7816 */ /* 0x000fe2000000004a */
[C---:B------:R-:W-:Y:S01]  /*1a50*/  IMAD R44, R150.reuse, 0x6, RZ ;  /* 0x00000006962c7824 */ /* 0x040fe200078e02ff */
[----:B------:R-:W-:Y:S01]  /*1a60*/  IADD3 R18, P3, PT, R17, R6, RZ ;  /* 0x0000000611127210 */ /* 0x000fe20007f7e0ff */
[----:B------:R-:W-:Y:S01]  /*1a70*/  IMAD R43, R150, 0x3, RZ ;  /* 0x00000003962b7824 */ /* 0x000fe200078e02ff */
[----:B------:R-:W-:-:S02]  /*1a80*/  LEA.HI.X.SX32 R11, R47, R7, 0x1, P0 ;  /* 0x000000072f0b7211 */ /* 0x000fc400000f0eff */
[----:B------:R-:W-:Y:S01]  /*1a90*/  PRMT R90, RZ, 0x7610, R90 ;  /* 0x00007610ff5a7816 */ /* 0x000fe2000000005a */
[----:B------:R-:W-:Y:S01]  /*1aa0*/  IMAD R42, R150, 0xc, RZ ;  /* 0x0000000c962a7824 */ /* 0x000fe200078e02ff */
[----:B------:R-:W-:Y:S01]  /*1ab0*/  LOP3.LUT P4, RZ, R8, 0x1, RZ, 0xc0, !PT ;  /* 0x0000000108ff7812 */ /* 0x000fe2000788c0ff */
[----:B------:R-:W5:Y:S01]  /*1ac0*/  @!P5 LDG.E.U16 R57, desc[UR20][R10.64] ;  /* 0x000000140a39d981 */ /* 0x000f62000c1e1500 */
[----:B------:R-:W-:Y:S02]  /*1ad0*/  LOP3.LUT P0, RZ, R16, 0x1, RZ, 0xc0, !PT ;  /* 0x0000000110ff7812 */ /* 0x000fe4000780c0ff */
[----:B------:R-:W-:Y:S02]  /*1ae0*/  PRMT R71, RZ, 0x7610, R71 ;  /* 0x00007610ff477816 */ /* 0x000fe40000000047 */
[----:B------:R-:W-:Y:S01]  /*1af0*/  PRMT R91, RZ, 0x7610, R91 ;  /* 0x00007610ff5b7816 */ /* 0x000fe2000000005b */
[C---:B------:R-:W-:Y:S01]  /*1b00*/  IMAD R87, R150.reuse, 0x30, RZ ;  /* 0x0000003096577824 */ /* 0x040fe200078e02ff */
[-C--:B------:R-:W-:Y:S01]  /*1b10*/  LEA.HI.X.SX32 R19, R3, R7.reuse, 0x1, P3 ;  /* 0x0000000703137211 */ /* 0x080fe200018f0eff */
[----:B------:R-:W-:Y:S01]  /*1b20*/  IMAD R3, R150, 0x13, RZ ;  /* 0x0000001396037824 */ /* 0x000fe200078e02ff */
[-C--:B------:R-:W-:Y:S01]  /*1b30*/  IADD3 R22, P5, PT, R25, R6.reuse, RZ ;  /* 0x0000000619167210 */ /* 0x080fe20007fbe0ff */
[C---:B-1----:R-:W-:Y:S01]  /*1b40*/  VIADD R12, R4.reuse, 0xfffffff5 ;  /* 0xfffffff5040c7836 */ /* 0x042fe20000000000 */
[----:B------:R-:W-:Y:S01]  /*1b50*/  IADD3 R14, P3, PT, R21, R6, RZ ;  /* 0x00000006150e7210 */ /* 0x000fe20007f7e0ff */
[----:B------:R-:W-:Y:S01]  /*1b60*/  VIADD R8, R4, 0xfffffffa ;  /* 0xfffffffa04087836 */ /* 0x000fe20000000000 */
[----:B------:R1:W5:Y:S01]  /*1b70*/  @P6 LDG.E.U16 R54, desc[UR20][R18.64] ;  /* 0x0000001412366981 */ /* 0x000362000c1e1500 */
[----:B------:R-:W-:-:S02]  /*1b80*/  LEA.HI.X.SX32 R23, R3, R7, 0x1, P5 ;  /* 0x0000000703177211 */ /* 0x000fc400028f0eff */
[----:B------:R-:W-:Y:S01]  /*1b90*/  PRMT R75, RZ, 0x7610, R75 ;  /* 0x00007610ff4b7816 */ /* 0x000fe2000000004b */
[----:B------:R-:W-:Y:S01]  /*1ba0*/  IMAD R97, R150, 0x32, RZ ;  /* 0x0000003296617824 */ /* 0x000fe200078e02ff */
[----:B------:R-:W-:Y:S01]  /*1bb0*/  LEA.HI.X.SX32 R15, R37, R7, 0x1, P3 ;  /* 0x00000007250f7211 */ /* 0x000fe200018f0eff */
[----:B------:R-:W5:Y:S01]  /*1bc0*/  @P4 LDG.E.U16 R59, desc[UR20][R22.64] ;  /* 0x00000014163b4981 */ /* 0x000f62000c1e1500 */
[----:B------:R-:W-:Y:S02]  /*1bd0*/  ISETP.GE.U32.AND P5, PT, R12, 0x7fffffb6, PT ;  /* 0x7fffffb60c00780c */ /* 0x000fe40003fa6070 */
[----:B------:R-:W-:Y:S01]  /*1be0*/  PRMT R89, RZ, 0x7610, R89 ;  /* 0x00007610ff597816 */ /* 0x000fe20000000059 */
[----:B-1----:R-:W-:Y:S01]  /*1bf0*/  IMAD R19, R150, 0x14, RZ ;  /* 0x0000001496137824 */ /* 0x002fe200078e02ff */
[----:B------:R-:W-:Y:S01]  /*1c00*/  ISETP.GE.U32.AND P3, PT, R8, 0x7fffffbb, PT ;  /* 0x7fffffbb0800780c */ /* 0x000fe20003f66070 */
[----:B------:R1:W5:Y:S01]  /*1c10*/  @P0 LDG.E.U16 R56, desc[UR20][R14.64] ;  /* 0x000000140e380981 */ /* 0x000362000c1e1500 */
[----:B------:R-:W-:-:S02]  /*1c20*/  IADD3 R10, P0, PT, R46, R6, RZ ;  /* 0x000000062e0a7210 */ /* 0x000fc40007f1e0ff */
[----:B------:R-:W-:Y:S01]  /*1c30*/  PRMT R88, RZ, 0x7610, R88 ;  /* 0x00007610ff587816 */ /* 0x000fe20000000058 */
[C---:B------:R-:W-:Y:S01]  /*1c40*/  IMAD R103, R150.reuse, 0x34, RZ ;  /* 0x0000003496677824 */ /* 0x040fe200078e02ff */
[----:B------:R-:W-:Y:S01]  /*1c50*/  IADD3 R12, P4, PT, R19, R6, RZ ;  /* 0x00000006130c7210 */ /* 0x000fe20007f9e0ff */
[C---:B------:R-:W-:Y:S01]  /*1c60*/  IMAD.SHL.U32 R41, R150.reuse, 0x8, RZ ;  /* 0x0000000896297824 */ /* 0x040fe200078e00ff */
[--C-:B------:R-:W-:Y:S01]  /*1c70*/  SHF.R.U32.HI R8, RZ, 0xf, R58.reuse ;  /* 0x0000000fff087819 */ /* 0x100fe2000001163a */
[C---:B------:R-:W-:Y:S01]  /*1c80*/  IMAD R109, R150.reuse, 0x1a, RZ ;  /* 0x0000001a966d7824 */ /* 0x040fe200078e02ff */
[----:B------:R-:W-:Y:S02]  /*1c90*/  SHF.R.U32.HI R3, RZ, 0xb, R58 ;  /* 0x0000000bff037819 */ /* 0x000fe4000001163a */
[----:B------:R-:W-:Y:S01]  /*1ca0*/  PRMT R100, RZ, 0x7610, R100 ;  /* 0x00007610ff647816 */ /* 0x000fe20000000064 */
[----:B------:R-:W-:Y:S01]  /*1cb0*/  IMAD R111, R150, 0x36, RZ ;  /* 0x00000036966f7824 */ /* 0x000fe200078e02ff */
[----:B------:R-:W-:-:S02]  /*1cc0*/  LEA.HI.X.SX32 R13, R46, R7, 0x1, P4 ;  /* 0x000000072e0d7211 */ /* 0x000fc400020f0eff */
[----:B------:R-:W-:Y:S01]  /*1cd0*/  PRMT R94, RZ, 0x7610, R94 ;  /* 0x00007610ff5e7816 */ /* 0x000fe2000000005e */
[----:B------:R-:W-:Y:S01]  /*1ce0*/  IMAD R40, R150, 0xe, RZ ;  /* 0x0000000e96287824 */ /* 0x000fe200078e02ff */
[----:B------:R-:W-:Y:S01]  /*1cf0*/  LEA.HI.X.SX32 R11, R45, R7, 0x1, P0 ;  /* 0x000000072d0b7211 */ /* 0x000fe200000f0eff */
[----:B------:R-:W5:Y:S01]  /*1d00*/  @!P5 LDG.E.U16 R60, desc[UR20][R12.64] ;  /* 0x000000140c3cd981 */ /* 0x000f62000c1e1500 */
[----:B------:R-:W-:Y:S01]  /*1d10*/  LOP3.LUT P4, RZ, R8, 0x1, RZ, 0xc0, !PT ;  /* 0x0000000108ff7812 */ /* 0x000fe2000788c0ff */
[C---:B------:R-:W-:Y:S01]  /*1d20*/  IMAD R39, R150.reuse, 0x7, RZ ;  /* 0x0000000796277824 */ /* 0x040fe200078e02ff */
[----:B------:R-:W-:Y:S01]  /*1d30*/  LOP3.LUT P0, RZ, R3, 0x1, RZ, 0xc0, !PT ;  /* 0x0000000103ff7812 */ /* 0x000fe2000780c0ff */
[C---:B------:R-:W-:Y:S01]  /*1d40*/  IMAD.SHL.U32 R3, R150.reuse, 0x10, RZ ;  /* 0x0000001096037824 */ /* 0x040fe200078e00ff */
[----:B------:R2:W5:Y:S01]  /*1d50*/  @!P3 LDG.E.U16 R66, desc[UR20][R10.64] ;  /* 0x000000140a42b981 */ /* 0x000562000c1e1500 */
[----:B-1----:R-:W-:Y:S02]  /*1d60*/  LEA R14, P5, R150, R6, 0x5 ;  /* 0x00000006960e7211 */ /* 0x002fe400078a28ff */
[----:B------:R-:W-:-:S02]  /*1d70*/  PRMT R106, RZ, 0x7610, R106 ;  /* 0x00007610ff6a7816 */ /* 0x000fc4000000006a */
[----:B------:R-:W-:Y:S01]  /*1d80*/  PRMT R95, RZ, 0x7610, R95 ;  /* 0x00007610ff5f7816 */ /* 0x000fe2000000005f */
[C---:B------:R-:W-:Y:S01]  /*1d90*/  IMAD R117, R150.reuse, 0x38, RZ ;  /* 0x0000003896757824 */ /* 0x040fe200078e02ff */
[----:B------:R-:W-:Y:S02]  /*1da0*/  IADD3 R18, P3, PT, R65, R6, RZ ;  /* 0x0000000641127210 */ /* 0x000fe40007f7e0ff */
[----:B------:R-:W-:Y:S01]  /*1db0*/  PRMT R107, RZ, 0x7610, R107 ;  /* 0x00007610ff6b7816 */ /* 0x000fe2000000006b */
[C---:B------:R-:W-:Y:S01]  /*1dc0*/  IMAD R121, R150.reuse, 0x3a, RZ ;  /* 0x0000003a96797824 */ /* 0x040fe200078e02ff */
[----:B------:R-:W-:Y:S02]  /*1dd0*/  SHF.R.U32.HI R8, RZ, 0x9, R58 ;  /* 0x00000009ff087819 */ /* 0x000fe4000001163a */
[----:B------:R-:W-:Y:S02]  /*1de0*/  PRMT R101, RZ, 0x7610, R101 ;  /* 0x00007610ff657816 */ /* 0x000fe40000000065 */
[----:B------:R-:W-:Y:S01]  /*1df0*/  PRMT R108, RZ, 0x7610, R108 ;  /* 0x00007610ff6c7816 */ /* 0x000fe2000000006c */
[----:B------:R-:W-:Y:S01]  /*1e00*/  IMAD R38, R150, 0x9, RZ ;  /* 0x0000000996267824 */ /* 0x000fe200078e02ff */
[----:B------:R-:W-:-:S02]  /*1e10*/  SHF.R.U32.HI R16, RZ, 0xa, R58 ;  /* 0x0000000aff107819 */ /* 0x000fc4000001163a */
[----:B------:R-:W-:Y:S01]  /*1e20*/  PRMT R115, RZ, 0x7610, R115 ;  /* 0x00007610ff737816 */ /* 0x000fe20000000073 */
[C---:B------:R-:W-:Y:S01]  /*1e30*/  IMAD R129, R150.reuse, 0x3c, RZ ;  /* 0x0000003c96817824 */ /* 0x040fe200078e02ff */
[-C--:B------:R-:W-:Y:S01]  /*1e40*/  LEA.HI.X.SX32 R15, R3, R7.reuse, 0x1, P5 ;  /* 0x00000007030f7211 */ /* 0x080fe200028f0eff */
[C---:B------:R-:W-:Y:S01]  /*1e50*/  IMAD R123, R150.reuse, 0x3e, RZ ;  /* 0x0000003e967b7824 */ /* 0x040fe200078e02ff */
[-C--:B------:R-:W-:Y:S01]  /*1e60*/  LEA.HI.X.SX32 R19, R19, R7.reuse, 0x1, P3 ;  /* 0x0000000713137211 */ /* 0x080fe200018f0eff */
[----:B------:R-:W-:Y:S01]  /*1e70*/  IMAD R69, R150, 0x42, RZ ;  /* 0x0000004296457824 */ /* 0x000fe200078e02ff */
[----:B------:R-:W-:Y:S01]  /*1e80*/  LOP3.LUT P3, RZ, R8, 0x1, RZ, 0xc0, !PT ;  /* 0x0000000108ff7812 */ /* 0x000fe2000786c0ff */
[----:B------:R-:W5:Y:S01]  /*1e90*/  @P4 LDG.E.U16 R67, desc[UR20][R14.64] ;  /* 0x000000140e434981 */ /* 0x000f62000c1e1500 */
[----:B------:R-:W-:Y:S01]  /*1ea0*/  LOP3.LUT P5, RZ, R16, 0x1, RZ, 0xc0, !PT ;  /* 0x0000000110ff7812 */ /* 0x000fe200078ac0ff */
[C---:B------:R-:W-:Y:S01]  /*1eb0*/  IMAD R3, R150.reuse, 0x16, RZ ;  /* 0x0000001696037824 */ /* 0x040fe200078e02ff */
[-C--:B------:R-:W-:Y:S01]  /*1ec0*/  IADD3 R22, P4, PT, R79, R6.reuse, RZ ;  /* 0x000000064f167210 */ /* 0x080fe20007f9e0ff */
[----:B------:R1:W5:Y:S01]  /*1ed0*/  @P0 LDG.E.U16 R61, desc[UR20][R18.64] ;  /* 0x00000014123d0981 */ /* 0x000362000c1e1500 */
[----:B--2---:R-:W-:Y:S01]  /*1ee0*/  IMAD R11, R150, 0x15, RZ ;  /* 0x00000015960b7824 */ /* 0x004fe200078e02ff */
[-C--:B------:R-:W-:Y:S01]  /*1ef0*/  IADD3 R12, P0, PT, R73, R6.reuse, RZ ;  /* 0x00000006490c7210 */ /* 0x080fe20007f1e0ff */
[----:B------:R-:W-:Y:S01]  /*1f00*/  VIADD R8, R4, 0xfffffffc ;  /* 0xfffffffc04087836 */ /* 0x000fe20000000000 */
[-C--:B------:R-:W-:Y:S01]  /*1f10*/  LEA.HI.X.SX32 R23, R3, R7.reuse, 0x1, P4 ;  /* 0x0000000703177211 */ /* 0x080fe200020f0eff */
[C---:B------:R-:W-:Y:S01]  /*1f20*/  IMAD R77, R150.reuse, 0x44, RZ ;  /* 0x00000044964d7824 */ /* 0x040fe200078e02ff */
[-C--:B------:R-:W-:Y:S01]  /*1f30*/  LEA.HI.X.SX32 R13, R11, R7.reuse, 0x1, P0 ;  /* 0x000000070b0d7211 */ /* 0x080fe200000f0eff */
[----:B------:R-:W-:Y:S01]  /*1f40*/  IMAD R139, R150, 0x46, RZ ;  /* 0x00000046968b7824 */ /* 0x000fe200078e02ff */
[----:B------:R-:W-:Y:S01]  /*1f50*/  SHF.R.U32.HI R10, RZ, 0x8, R58 ;  /* 0x00000008ff0a7819 */ /* 0x000fe2000001163a */
[----:B------:R2:W5:Y:S01]  /*1f60*/  @P3 LDG.E.U16 R70, desc[UR20][R22.64] ;  /* 0x0000001416463981 */ /* 0x000562000c1e1500 */
[----:B------:R-:W-:Y:S01]  /*1f70*/  ISETP.GE.U32.AND P0, PT, R8, 0x7fffffbd, PT ;  /* 0x7fffffbd0800780c */ /* 0x000fe20003f06070 */
[----:B------:R-:W-:Y:S01]  /*1f80*/  IMAD R11, R150, 0x17, RZ ;  /* 0x00000017960b7824 */ /* 0x000fe200078e02ff */
[----:B------:R-:W-:Y:S01]  /*1f90*/  LOP3.LUT P4, RZ, R10, 0x1, RZ, 0xc0, !PT ;  /* 0x000000010aff7812 */ /* 0x000fe2000788c0ff */
[----:B------:R3:W5:Y:S01]  /*1fa0*/  @P5 LDG.E.U16 R74, desc[UR20][R12.64] ;  /* 0x000000140c4a5981 */ /* 0x000762000c1e1500 */
[-C--:B-1----:R-:W-:Y:S01]  /*1fb0*/  IADD3 R18, P3, PT, R83, R6.reuse, RZ ;  /* 0x0000000653127210 */ /* 0x082fe20007f7e0ff */
[----:B------:R-:W-:Y:S01]  /*1fc0*/  VIADD R8, R4, 0xfffffff9 ;  /* 0xfffffff904087836 */ /* 0x000fe20000000000 */
[-C--:B------:R-:W-:Y:S01]  /*1fd0*/  IADD3 R10, P5, PT, R44, R6.reuse, RZ ;  /* 0x000000062c0a7210 */ /* 0x080fe20007fbe0ff */
[----:B------:R-:W-:Y:S01]  /*1fe0*/  VIADD R14, R4, 0xfffffff3 ;  /* 0xfffffff3040e7836 */ /* 0x000fe20000000000 */
[-C--:B------:R-:W-:Y:S01]  /*1ff0*/  LEA.HI.X.SX32 R19, R11, R7.reuse, 0x1, P3 ;  /* 0x000000070b137211 */ /* 0x080fe200018f0eff */
[C---:B------:R-:W-:Y:S01]  /*2000*/  IMAD R141, R150.reuse, 0x48, RZ ;  /* 0x00000048968d7824 */ /* 0x040fe200078e02ff */
[----:B------:R-:W-:Y:S01]  /*2010*/  LEA.HI.X.SX32 R11, R43, R7, 0x1, P5 ;  /* 0x000000072b0b7211 */ /* 0x000fe200028f0eff */
[----:B------:R-:W-:Y:S01]  /*2020*/  IMAD R143, R150, 0x4a, RZ ;  /* 0x0000004a968f7824 */ /* 0x000fe200078e02ff */
[----:B------:R-:W-:Y:S01]  /*2030*/  ISETP.GE.U32.AND P3, PT, R8, 0x7fffffba, PT ;  /* 0x7fffffba0800780c */ /* 0x000fe20003f66070 */
[----:B--2---:R-:W-:Y:S01]  /*2040*/  IMAD R23, R150, 0x18, RZ ;  /* 0x0000001896177824 */ /* 0x004fe200078e02ff */
[----:B------:R-:W-:Y:S01]  /*2050*/  ISETP.GE.U32.AND P5, PT, R14, 0x7fffffb4, PT ;  /* 0x7fffffb40e00780c */ /* 0x000fe20003fa6070 */
[----:B------:R1:W5:Y:S01]  /*2060*/  @!P0 LDG.E.U16 R90, desc[UR20][R10.64] ;  /* 0x000000140a5a8981 */ /* 0x000362000c1e1500 */
[----:B---3--:R-:W-:Y:S01]  /*2070*/  IADD3 R12, P0, PT, R42, R6, RZ ;  /* 0x000000062a0c7210 */ /* 0x008fe20007f1e0ff */
[----:B------:R-:W-:-:S02]  /*2080*/  IMAD R145, R150, 0x4c, RZ ;  /* 0x0000004c96917824 */ /* 0x000fc400078e02ff */
[C---:B------:R-:W-:Y:S01]  /*2090*/  IMAD R147, R150.reuse, 0x4e, RZ ;  /* 0x0000004e96937824 */ /* 0x040fe200078e02ff */
[----:B------:R2:W5:Y:S01]  /*20a0*/  @P4 LDG.E.U16 R71, desc[UR20][R18.64] ;  /* 0x0000001412474981 */ /* 0x000562000c1e1500 */
[----:B------:R-:W-:Y:S01]  /*20b0*/  IADD3 R14, P4, PT, R23, R6, RZ ;  /* 0x00000006170e7210 */ /* 0x000fe20007f9e0ff */
[----:B------:R-:W-:Y:S01]  /*20c0*/  IMAD R63, R150, 0x27, RZ ;  /* 0x00000027963f7824 */ /* 0x000fe200078e02ff */
[-C--:B------:R-:W-:Y:S01]  /*20d0*/  LEA.HI.X.SX32 R13, R44, R7.reuse, 0x1, P0 ;  /* 0x000000072c0d7211 */ /* 0x080fe200000f0eff */
[----:B------:R-:W-:Y:S01]  /*20e0*/  IMAD R149, R150, 0x50, RZ ;  /* 0x0000005096957824 */ /* 0x000fe200078e02ff */
[--C-:B------:R-:W-:Y:S01]  /*20f0*/  SHF.R.U32.HI R8, RZ, 0x6, R58.reuse ;  /* 0x00000006ff087819 */ /* 0x100fe2000001163a */
[----:B0-----:R-:W0:Y:S01]  /*2100*/  LDCU UR4, c[0x0][0x3b0] ;  /* 0x00007600ff0477ac */ /* 0x001e220008000800 */
[----:B------:R-:W-:Y:S01]  /*2110*/  SHF.R.U32.HI R16, RZ, 0x7, R58 ;  /* 0x00000007ff107819 */ /* 0x000fe2000001163a */
[----:B------:R3:W5:Y:S01]  /*2120*/  @!P3 LDG.E.U16 R91, desc[UR20][R12.64] ;  /* 0x000000140c5bb981 */ /* 0x000762000c1e1500 */
[----:B------:R-:W-:-:S02]  /*2130*/  LEA.HI.X.SX32 R15, R42, R7, 0x1, P4 ;  /* 0x000000072a0f7211 */ /* 0x000fc400020f0eff */
[----:B------:R-:W-:Y:S01]  /*2140*/  LOP3.LUT P0, RZ, R8, 0x1, RZ, 0xc0, !PT ;  /* 0x0000000108ff7812 */ /* 0x000fe2000780c0ff */
[----:B------:R-:W-:Y:S01]  /*2150*/  VIADD R8, R4, 0xfffffff7 ;  /* 0xfffffff704087836 */ /* 0x000fe20000000000 */
[----:B------:R-:W-:Y:S01]  /*2160*/  LOP3.LUT P4, RZ, R16, 0x1, RZ, 0xc0, !PT ;  /* 0x0000000110ff7812 */ /* 0x000fe2000788c0ff */
[----:B------:R4:W5:Y:S01]  /*2170*/  @!P5 LDG.E.U16 R75, desc[UR20][R14.64] ;  /* 0x000000140e4bd981 */ /* 0x000962000c1e1500 */
[-C--:B-1----:R-:W-:Y:S01]  /*2180*/  IADD3 R10, P3, PT, R87, R6.reuse, RZ ;  /* 0x00000006570a7210 */ /* 0x082fe20007f7e0ff */
[----:B--2---:R-:W-:Y:S01]  /*2190*/  IMAD R19, R150, 0x19, RZ ;  /* 0x0000001996137824 */ /* 0x004fe200078e02ff */
[----:B------:R-:W-:Y:S02]  /*21a0*/  IADD3 R18, P5, PT, R97, R6, RZ ;  /* 0x0000000661127210 */ /* 0x000fe40007fbe0ff */
[----:B------:R-:W-:Y:S02]  /*21b0*/  LEA.HI.X.SX32 R11, R23, R7, 0x1, P3 ;  /* 0x00000007170b7211 */ /* 0x000fe400018f0eff */
[----:B------:R-:W-:-:S02]  /*21c0*/  ISETP.GE.U32.AND P3, PT, R8, 0x7fffffb8, PT ;  /* 0x7fffffb80800780c */ /* 0x000fc40003f66070 */
[----:B------:R-:W-:Y:S02]  /*21d0*/  SHF.R.U32.HI R8, RZ, 0x5, R58 ;  /* 0x00000005ff087819 */ /* 0x000fe4000001163a */
[----:B------:R-:W-:Y:S01]  /*21e0*/  LEA.HI.X.SX32 R19, R19, R7, 0x1, P5 ;  /* 0x0000000713137211 */ /* 0x000fe200028f0eff */
[----:B------:R1:W5:Y:S01]  /*21f0*/  @P4 LDG.E.U16 R88, desc[UR20][R10.64] ;  /* 0x000000140a584981 */ /* 0x000362000c1e1500 */
[----:B------:R-:W-:-:S03]  /*2200*/  LOP3.LUT P5, RZ, R8, 0x1, RZ, 0xc0, !PT ;  /* 0x0000000108ff7812 */ /* 0x000fc600078ac0ff */
[----:B------:R2:W5:Y:S01]  /*2210*/  @P0 LDG.E.U16 R89, desc[UR20][R18.64] ;  /* 0x0000001412590981 */ /* 0x000562000c1e1500 */
[-C--:B---3--:R-:W-:Y:S01]  /*2220*/  LEA R12, P0, R150, R6.reuse, 0x4 ;  /* 0x00000006960c7211 */ /* 0x088fe200078020ff */
[----:B------:R-:W-:Y:S01]  /*2230*/  VIADD R8, R4, 0xfffffff8 ;  /* 0xfffffff804087836 */ /* 0x000fe20000000000 */
[-C--:B----4-:R-:W-:Y:S02]  /*2240*/  IADD3 R14, P4, PT, R103, R6.reuse, RZ ;  /* 0x00000006670e7210 */ /* 0x090fe40007f9e0ff */
[-C--:B------:R-:W-:Y:S02]  /*2250*/  LEA.HI.X.SX32 R13, R41, R7.reuse, 0x1, P0 ;  /* 0x00000007290d7211 */ /* 0x080fe400000f0eff */
[----:B------:R-:W-:Y:S02]  /*2260*/  SHF.R.U32.HI R16, RZ, 0x4, R58 ;  /* 0x00000004ff107819 */ /* 0x000fe4000001163a */
[----:B------:R-:W-:Y:S01]  /*2270*/  LEA.HI.X.SX32 R15, R109, R7, 0x1, P4 ;  /* 0x000000076d0f7211 */ /* 0x000fe200020f0eff */
[----:B------:R-:W5:Y:S01]  /*2280*/  @!P3 LDG.E.U16 R100, desc[UR20][R12.64] ;  /* 0x000000140c64b981 */ /* 0x000f62000c1e1500 */
[----:B------:R-:W-:Y:S01]  /*2290*/  ISETP.GE.U32.AND P0, PT, R8, 0x7fffffb9, PT ;  /* 0x7fffffb90800780c */ /* 0x000fe20003f06070 */
[----:B-1----:R-:W-:Y:S01]  /*22a0*/  IMAD R11, R150, 0x1b, RZ ;  /* 0x0000001b960b7824 */ /* 0x002fe200078e02ff */
[----:B------:R-:W-:Y:S01]  /*22b0*/  LOP3.LUT P4, RZ, R16, 0x1, RZ, 0xc0, !PT ;  /* 0x0000000110ff7812 */ /* 0x000fe2000788c0ff */
[----:B------:R1:W5:Y:S01]  /*22c0*/  @P5 LDG.E.U16 R94, desc[UR20][R14.64] ;  /* 0x000000140e5e5981 */ /* 0x000362000c1e1500 */
[-C--:B--2---:R-:W-:Y:S01]  /*22d0*/  IADD3 R18, P3, PT, R111, R6.reuse, RZ ;  /* 0x000000066f127210 */ /* 0x084fe20007f7e0ff */
[----:B------:R-:W-:Y:S01]  /*22e0*/  VIADD R8, R4, 0xfffffff1 ;  /* 0xfffffff104087836 */ /* 0x000fe20000000000 */
[----:B------:R-:W-:-:S02]  /*22f0*/  IADD3 R10, P5, PT, R40, R6, RZ ;  /* 0x00000006280a7210 */ /* 0x000fc40007fbe0ff */
[-C--:B------:R-:W-:Y:S02]  /*2300*/  LEA.HI.X.SX32 R19, R11, R7.reuse, 0x1, P3 ;  /* 0x000000070b137211 */ /* 0x080fe400018f0eff */
[----:B------:R-:W-:Y:S02]  /*2310*/  LEA.HI.X.SX32 R11, R39, R7, 0x1, P5 ;  /* 0x00000007270b7211 */ /* 0x000fe400028f0eff */
[----:B------:R-:W-:Y:S01]  /*2320*/  ISETP.GE.U32.AND P3, PT, R8, 0x7fffffb2, PT ;  /* 0x7fffffb20800780c */ /* 0x000fe20003f66070 */
[----:B-1----:R-:W-:Y:S01]  /*2330*/  IMAD R15, R150, 0x1c, RZ ;  /* 0x0000001c960f7824 */ /* 0x002fe200078e02ff */
[----:B------:R-:W-:Y:S01]  /*2340*/  SHF.R.U32.HI R16, RZ, 0x3, R58 ;  /* 0x00000003ff107819 */ /* 0x000fe2000001163a */
[----:B------:R1:W5:Y:S03]  /*2350*/  @!P0 LDG.E.U16 R106, desc[UR20][R10.64] ;  /* 0x000000140a6a8981 */ /* 0x000366000c1e1500 */
[----:B------:R-:W-:Y:S01]  /*2360*/  IADD3 R12, P0, PT, R15, R6, RZ ;  /* 0x000000060f0c7210 */ /* 0x000fe20007f1e0ff */
[----:B------:R2:W5:Y:S01]  /*2370*/  @P4 LDG.E.U16 R95, desc[UR20][R18.64] ;  /* 0x00000014125f4981 */ /* 0x000562000c1e1500 */
[----:B------:R-:W-:-:S02]  /*2380*/  LOP3.LUT P5, RZ, R16, 0x1, RZ, 0xc0, !PT ;  /* 0x0000000110ff7812 */ /* 0x000fc400078ac0ff */
[-C--:B------:R-:W-:Y:S01]  /*2390*/  IADD3 R14, P4, PT, R117, R6.reuse, RZ ;  /* 0x00000006750e7210 */ /* 0x080fe20007f9e0ff */
[----:B------:R-:W-:Y:S01]  /*23a0*/  VIADD R8, R4, 0xfffffff6 ;  /* 0xfffffff604087836 */ /* 0x000fe20000000000 */
[----:B------:R-:W-:Y:S02]  /*23b0*/  SHF.R.U32.HI R16, RZ, 0x2, R58 ;  /* 0x00000002ff107819 */ /* 0x000fe4000001163a */
[-C--:B------:R-:W-:Y:S02]  /*23c0*/  LEA.HI.X.SX32 R13, R40, R7.reuse, 0x1, P0 ;  /* 0x00000007280d7211 */ /* 0x080fe400000f0eff */
[-C--:B------:R-:W-:Y:S02]  /*23d0*/  LEA.HI.X.SX32 R15, R15, R7.reuse, 0x1, P4 ;  /* 0x000000070f0f7211 */ /* 0x080fe400020f0eff */
[----:B------:R-:W-:Y:S01]  /*23e0*/  LOP3.LUT P4, RZ, R16, 0x1, RZ, 0xc0, !PT ;  /* 0x0000000110ff7812 */ /* 0x000fe2000788c0ff */
[----:B------:R3:W5:Y:S01]  /*23f0*/  @!P3 LDG.E.U16 R107, desc[UR20][R12.64] ;  /* 0x000000140c6bb981 */ /* 0x000762000c1e1500 */
[----:B------:R-:W-:Y:S01]  /*2400*/  ISETP.GE.U32.AND P0, PT, R8, 0x7fffffb7, PT ;  /* 0x7fffffb70800780c */ /* 0x000fe20003f06070 */
[----:B-1----:R-:W-:Y:S01]  /*2410*/  IMAD R11, R150, 0x1d, RZ ;  /* 0x0000001d960b7824 */ /* 0x002fe200078e02ff */
[----:B--2---:R-:W-:Y:S01]  /*2420*/  IADD3 R18, P3, PT, R121, R6, RZ ;  /* 0x0000000679127210 */ /* 0x004fe20007f7e0ff */
[----:B------:R-:W-:Y:S01]  /*2430*/  VIADD R8, R4, 0xfffffff4 ;  /* 0xfffffff404087836 */ /* 0x000fe20000000000 */
[----:B------:R-:W5:Y:S02]  /*2440*/  @P5 LDG.E.U16 R101, desc[UR20][R14.64] ;  /* 0x000000140e655981 */ /* 0x000f64000c1e1500 */
[----:B------:R-:W-:-:S02]  /*2450*/  LEA.HI.X.SX32 R19, R11, R7, 0x1, P3 ;  /* 0x000000070b137211 */ /* 0x000fc400018f0eff */
[----:B------:R-:W-:Y:S01]  /*2460*/  ISETP.GE.U32.AND P3, PT, R8, 0x7fffffb5, PT ;  /* 0x7fffffb50800780c */ /* 0x000fe20003f66070 */
[----:B------:R-:W-:Y:S01]  /*2470*/  VIADD R8, R4, 0xffffffcc ;  /* 0xffffffcc04087836 */ /* 0x000fe20000000000 */
[----:B------:R-:W-:Y:S01]  /*2480*/  IADD3 R10, P5, PT, R37, R6, RZ ;  /* 0x00000006250a7210 */ /* 0x000fe20007fbe0ff */
[----:B------:R-:W5:Y:S03]  /*2490*/  @P4 LDG.E.U16 R108, desc[UR20][R18.64] ;  /* 0x00000014126c4981 */ /* 0x000f66000c1e1500 */
[----:B------:R-:W-:Y:S01]  /*24a0*/  ISETP.GE.U32.AND P4, PT, R8, 0x7fffff8d, PT ;  /* 0x7fffff8d0800780c */ /* 0x000fe20003f86070 */
[----:B------:R-:W-:Y:S01]  /*24b0*/  VIADD R8, R4, 0xffffffcd ;  /* 0xffffffcd04087836 */ /* 0x000fe20000000000 */
[----:B------:R-:W-:Y:S01]  /*24c0*/  LEA.HI.X.SX32 R11, R38, R7, 0x1, P5 ;  /* 0x00000007260b7211 */ /* 0x000fe200028f0eff */
[----:B---3--:R-:W-:-:S03]  /*24d0*/  VIADD R12, R4, 0xffffffce ;  /* 0xffffffce040c7836 */ /* 0x008fc60000000000 */
[----:B------:R-:W-:Y:S01]  /*24e0*/  ISETP.GE.U32.AND P6, PT, R8, 0x7fffff8e, PT ;  /* 0x7fffff8e0800780c */ /* 0x000fe20003fc6070 */
[----:B------:R-:W-:Y:S01]  /*24f0*/  VIADD R8, R4, 0xffffffcf ;  /* 0xffffffcf04087836 */ /* 0x000fe20000000000 */
[----:B------:R1:W5:Y:S01]  /*2500*/  @!P0 LDG.E.U16 R115, desc[UR20][R10.64] ;  /* 0x000000140a738981 */ /* 0x000362000c1e1500 */
[----:B------:R-:W-:Y:S01]  /*2510*/  ISETP.GE.U32.AND P0, PT, R12, 0x7fffff8f, PT ;  /* 0x7fffff8f0c00780c */ /* 0x000fe20003f06070 */
[----:B------:R-:W-:Y:S01]  /*2520*/  VIADD R12, R4, 0xffffffc8 ;  /* 0xffffffc8040c7836 */ /* 0x000fe20000000000 */
[----:B------:R-:W-:Y:S02]  /*2530*/  SEL R13, RZ, 0x1, P4 ;  /* 0x00000001ff0d7807 */ /* 0x000fe40002000000 */
[----:B------:R-:W-:Y:S01]  /*2540*/  ISETP.GE.U32.AND P4, PT, R8, 0x7fffff90, PT ;  /* 0x7fffff900800780c */ /* 0x000fe20003f86070 */
[----:B------:R-:W-:Y:S01]  /*2550*/  VIADD R8, R4, 0xffffffc9 ;  /* 0xffffffc904087836 */ /* 0x000fe20000000000 */
[----:B------:R-:W-:Y:S02]  /*2560*/  SEL R36, RZ, 0x4, P0 ;  /* 0x00000004ff247807 */ /* 0x000fe40000000000 */
[----:B------:R-:W-:Y:S01]  /*2570*/  ISETP.GE.U32.AND P0, PT, R12, 0x7fffff89, PT ;  /* 0x7fffff890c00780c */ /* 0x000fe20003f06070 */
[C---:B-1----:R-:W-:Y:S01]  /*2580*/  VIADD R11, R4.reuse, 0xffffffca ;  /* 0xffffffca040b7836 */ /* 0x042fe20000000000 */
[----:B------:R-:W-:Y:S01]  /*2590*/  SEL R93, RZ, 0x7fff8, P4 ;  /* 0x0007fff8ff5d7807 */ /* 0x000fe20002000000 */
[----:B------:R-:W-:Y:S01]  /*25a0*/  VIADD R10, R4, 0xffffffcb ;  /* 0xffffffcb040a7836 */ /* 0x000fe20000000000 */
[----:B------:R-:W-:Y:S01]  /*25b0*/  ISETP.GE.U32.AND P4, PT, R8, 0x7fffff8a, PT ;  /* 0x7fffff8a0800780c */ /* 0x000fe20003f86070 */
[----:B------:R-:W-:Y:S01]  /*25c0*/  VIADD R12, R4, 0xffffffc4 ;  /* 0xffffffc4040c7836 */ /* 0x000fe20000000000 */
[----:B------:R-:W-:-:S02]  /*25d0*/  SEL R8, RZ, 0x1, P0 ;  /* 0x00000001ff087807 */ /* 0x000fc40000000000 */
[----:B------:R-:W-:Y:S02]  /*25e0*/  ISETP.GE.U32.AND P0, PT, R11, 0x7fffff8b, PT ;  /* 0x7fffff8b0b00780c */ /* 0x000fe40003f06070 */
[----:B------:R-:W-:Y:S02]  /*25f0*/  SEL R11, RZ, 0x1fffe, P4 ;  /* 0x0001fffeff0b7807 */ /* 0x000fe40002000000 */
[----:B------:R-:W-:Y:S01]  /*2600*/  ISETP.GE.U32.AND P4, PT, R10, 0x7fffff8c, PT ;  /* 0x7fffff8c0a00780c */ /* 0x000fe20003f86070 */
[C---:B------:R-:W-:Y:S01]  /*2610*/  VIADD R10, R4.reuse, 0xffffffc5 ;  /* 0xffffffc5040a7836 */ /* 0x040fe20000000000 */
        /* <DEDUP_REMOVED lines=8> */
[----:B------:R-:W-:Y:S01]  /*26a0*/  VIADD R16, R4, 0xffffffc7 ;  /* 0xffffffc704107836 */ /* 0x000fe20000000000 */
[----:B------:R-:W-:Y:S01]  /*26b0*/  ISETP.GE.U32.AND P0, PT, R12, 0x7fffff87, PT ;  /* 0x7fffff870c00780c */ /* 0x000fe20003f06070 */
[----:B------:R-:W-:Y:S01]  /*26c0*/  VIADD R12, R4, 0xffffffc1 ;  /* 0xffffffc1040c7836 */ /* 0x000fe20000000000 */
[----:B------:R-:W-:Y:S02]  /*26d0*/  SEL R14, RZ, 0x1fffe, P6 ;  /* 0x0001fffeff0e7807 */ /* 0x000fe40003000000 */
[----:B------:R-:W-:-:S02]  /*26e0*/  SEL R15, RZ, 0x1fffe, P4 ;  /* 0x0001fffeff0f7807 */ /* 0x000fc40002000000 */
[----:B------:R-:W-:Y:S01]  /*26f0*/  ISETP.GE.U32.AND P4, PT, R16, 0x7fffff88, PT ;  /* 0x7fffff881000780c */ /* 0x000fe20003f86070 */
[----:B------:R-:W-:Y:S01]  /*2700*/  VIADD R16, R4, 0xffffffc2 ;  /* 0xffffffc204107836 */ /* 0x000fe20000000000 */
[----:B------:R-:W-:Y:S01]  /*2710*/  ISETP.GE.U32.AND P6, PT, R12, 0x7fffff82, PT ;  /* 0x7fffff820c00780c */ /* 0x000fe20003fc6070 */
[----:B------:R-:W-:Y:S01]  /*2720*/  VIADD R12, R4, 0xffffffc3 ;  /* 0xffffffc3040c7836 */ /* 0x000fe20000000000 */
        /* <DEDUP_REMOVED lines=50> */
[----:B------:R-:W-:-:S02]  /*2a50*/  ISETP.GE.U32.AND P0, PT, R16, 0x7fffff93, PT ;  /* 0x7fffff931000780c */ /* 0x000fc40003f06070 */
[----:B------:R-:W-:Y:S01]  /*2a60*/  ISETP.GE.U32.AND P4, PT, R12, 0x7fffff94, PT ;  /* 0x7fffff940c00780c */ /* 0x000fe20003f86070 */
[----:B------:R-:W-:Y:S01]  /*2a70*/  IMAD.IADD R92, R8, 0x1, R11 ;  /* 0x00000001085c7824 */ /* 0x000fe200078e020b */
[----:B------:R-:W-:Y:S01]  /*2a80*/  SEL R128, RZ, 0x4, P0 ;  /* 0x00000004ff807807 */ /* 0x000fe20000000000 */
[----:B------:R-:W-:Y:S01]  /*2a90*/  IMAD.IADD R104, R10, 0x1, R15 ;  /* 0x000000010a687824 */ /* 0x000fe200078e020f */
[----:B------:R-:W-:Y:S01]  /*2aa0*/  SEL R135, RZ, 0x7fff8, P4 ;  /* 0x0007fff8ff877807 */ /* 0x000fe20002000000 */
[C---:B------:R-:W-:Y:S01]  /*2ab0*/  IMAD R11, R150.reuse, 0x1f, RZ ;  /* 0x0000001f960b7824 */ /* 0x040fe200078e02ff */
[-C--:B------:R-:W-:Y:S02]  /*2ac0*/  IADD3 R8, P0, PT, R129, R6.reuse, RZ ;  /* 0x0000000681087210 */ /* 0x080fe40007f1e0ff */
[-C--:B------:R-:W-:Y:S01]  /*2ad0*/  IADD3 R10, P4, PT, R123, R6.reuse, RZ ;  /* 0x000000067b0a7210 */ /* 0x080fe20007f9e0ff */
[----:B------:R-:W-:Y:S01]  /*2ae0*/  IMAD.IADD R84, R13, 0x1, R14 ;  /* 0x000000010d547824 */ /* 0x000fe200078e020e */
[-C--:B------:R-:W-:Y:S01]  /*2af0*/  LEA.HI.X.SX32 R9, R9, R7.reuse, 0x1, P0 ;  /* 0x0000000709097211 */ /* 0x080fe200000f0eff */
[C---:B------:R-:W-:Y:S01]  /*2b00*/  IMAD.SHL.U32 R13, R150.reuse, 0x20, RZ ;  /* 0x00000020960d7824 */ /* 0x040fe200078e00ff */
[----:B------:R-:W-:Y:S01]  /*2b10*/  LEA.HI.X.SX32 R11, R11, R7, 0x1, P4 ;  /* 0x000000070b0b7211 */ /* 0x000fe200020f0eff */
[C---:B------:R-:W-:Y:S01]  /*2b20*/  IMAD R15, R150.reuse, 0x21, RZ ;  /* 0x00000021960f7824 */ /* 0x040fe200078e02ff */
[----:B------:R-:W-:-:S02]  /*2b30*/  LEA R12, P0, R150, R6, 0x6 ;  /* 0x00000006960c7211 */ /* 0x000fc400078030ff */
[-C--:B------:R-:W-:Y:S01]  /*2b40*/  IADD3 R14, P4, PT, R69, R6.reuse, RZ ;  /* 0x00000006450e7210 */ /* 0x080fe20007f9e0ff */
[C---:B------:R-:W-:Y:S01]  /*2b50*/  IMAD R19, R150.reuse, 0x23, RZ ;  /* 0x0000002396137824 */ /* 0x040fe200078e02ff */
[-C--:B------:R-:W-:Y:S02]  /*2b60*/  LEA.HI.X.SX32 R13, R13, R7.reuse, 0x1, P0 ;  /* 0x000000070d0d7211 */ /* 0x080fe400000f0eff */
[-C--:B------:R-:W-:Y:S02]  /*2b70*/  LEA.HI.X.SX32 R15, R15, R7.reuse, 0x1, P4 ;  /* 0x000000070f0f7211 */ /* 0x080fe400020f0eff */
[-C--:B------:R-:W-:Y:S02]  /*2b80*/  IADD3 R16, P0, PT, R77, R6.reuse, RZ ;  /* 0x000000064d107210 */ /* 0x080fe40007f1e0ff */
[----:B------:R-:W-:Y:S01]  /*2b90*/  IADD3 R18, P4, PT, R139, R6, RZ ;  /* 0x000000068b127210 */ /* 0x000fe20007f9e0ff */
[----:B------:R-:W-:Y:S01]  /*2ba0*/  IMAD R23, R150, 0x25, RZ ;  /* 0x0000002596177824 */ /* 0x000fe200078e02ff */
[----:B------:R-:W-:-:S02]  /*2bb0*/  LEA.HI.X.SX32 R17, R17, R7, 0x1, P0 ;  /* 0x0000000711117211 */ /* 0x000fc400000f0eff */
[-C--:B------:R-:W-:Y:S02]  /*2bc0*/  LEA.HI.X.SX32 R19, R19, R7.reuse, 0x1, P4 ;  /* 0x0000000713137211 */ /* 0x080fe400020f0eff */
[-C--:B------:R-:W-:Y:S02]  /*2bd0*/  IADD3 R20, P0, PT, R141, R6.reuse, RZ ;  /* 0x000000068d147210 */ /* 0x080fe40007f1e0ff */
[-C--:B------:R-:W-:Y:S01]  /*2be0*/  IADD3 R22, P4, PT, R143, R6.reuse, RZ ;  /* 0x000000068f167210 */ /* 0x080fe20007f9e0ff */
[----:B------:R-:W-:Y:S01]  /*2bf0*/  IMAD R77, R150, 0x52, RZ ;  /* 0x00000052964d7824 */ /* 0x000fe200078e02ff */
[-C--:B------:R-:W-:Y:S02]  /*2c00*/  LEA.HI.X.SX32 R21, R21, R7.reuse, 0x1, P0 ;  /* 0x0000000715157211 */ /* 0x080fe400000f0eff */
[----:B------:R-:W-:Y:S02]  /*2c10*/  LEA.HI.X.SX32 R23, R23, R7, 0x1, P4 ;  /* 0x0000000717177211 */ /* 0x000fe400020f0eff */
[----:B------:R-:W-:-:S02]  /*2c20*/  IADD3 R24, P0, PT, R145, R6, RZ ;  /* 0x0000000691187210 */ /* 0x000fc40007f1e0ff */
[-C--:B------:R-:W-:Y:S01]  /*2c30*/  IADD3 R62, P4, PT, R147, R6.reuse, RZ ;  /* 0x00000006933e7210 */ /* 0x080fe20007f9e0ff */
[----:B------:R-:W-:Y:S01]  /*2c40*/  IMAD R69, R150, 0x29, RZ ;  /* 0x0000002996457824 */ /* 0x000fe200078e02ff */
[-C--:B------:R-:W-:Y:S01]  /*2c50*/  LEA.HI.X.SX32 R25, R25, R7.reuse, 0x1, P0 ;  /* 0x0000000719197211 */ /* 0x080fe200000f0eff */
[----:B------:R-:W-:Y:S01]  /*2c60*/  VIADD R37, R4, 0xffffffc0 ;  /* 0xffffffc004257836 */ /* 0x000fe20000000000 */
[-C--:B------:R-:W-:Y:S01]  /*2c70*/  LEA.HI.X.SX32 R63, R63, R7.reuse, 0x1, P4 ;  /* 0x000000073f3f7211 */ /* 0x080fe200020f0eff */
[C---:B------:R-:W-:Y:S01]  /*2c80*/  IMAD R139, R150.reuse, 0x54, RZ ;  /* 0x00000054968b7824 */ /* 0x040fe200078e02ff */
[-C--:B------:R-:W-:Y:S02]  /*2c90*/  IADD3 R64, P0, PT, R149, R6.reuse, RZ ;  /* 0x0000000695407210 */ /* 0x080fe40007f1e0ff */
[----:B------:R-:W-:Y:S01]  /*2ca0*/  IADD3 R68, P4, PT, R77, R6, RZ ;  /* 0x000000064d447210 */ /* 0x000fe20007f9e0ff */
[----:B------:R-:W-:Y:S01]  /*2cb0*/  IMAD R141, R150, 0x56, RZ ;  /* 0x00000056968d7824 */ /* 0x000fe200078e02ff */
[----:B------:R-:W-:-:S02]  /*2cc0*/  LEA.HI.X.SX32 R65, R65, R7, 0x1, P0 ;  /* 0x0000000741417211 */ /* 0x000fc400000f0eff */
[-C--:B------:R-:W-:Y:S02]  /*2cd0*/  LEA.HI.X.SX32 R69, R69, R7.reuse, 0x1, P4 ;  /* 0x0000000745457211 */ /* 0x080fe400020f0eff */
[----:B------:R-:W-:Y:S02]  /*2ce0*/  ISETP.GE.U32.AND P0, PT, R37, 0x7fffff81, PT ;  /* 0x7fffff812500780c */ /* 0x000fe40003f06070 */
[----:B------:R-:W-:Y:S01]  /*2cf0*/  IADD3 R72, P4, PT, R139, R6, RZ ;  /* 0x000000068b487210 */ /* 0x000fe20007f9e0ff */
[C---:B------:R-:W-:Y:S01]  /*2d00*/  IMAD R77, R150.reuse, 0x2b, RZ ;  /* 0x0000002b964d7824 */ /* 0x040fe200078e02ff */
[----:B------:R-:W-:Y:S01]  /*2d10*/  SEL R81, RZ, 0x1fffe, P6 ;  /* 0x0001fffeff517807 */ /* 0x000fe20003000000 */
[----:B------:R-:W-:Y:S01]  /*2d20*/  IMAD R139, R150, 0x58, RZ ;  /* 0x00000058968b7824 */ /* 0x000fe200078e02ff */
[----:B------:R-:W-:Y:S02]  /*2d30*/  SEL R78, RZ, 0x1, P0 ;  /* 0x00000001ff4e7807 */ /* 0x000fe40000000000 */
[----:B------:R-:W-:-:S02]  /*2d40*/  LEA.HI.X.SX32 R73, R73, R7, 0x1, P4 ;  /* 0x0000000749497211 */ /* 0x000fc400020f0eff */
[-C--:B------:R-:W-:Y:S01]  /*2d50*/  IADD3 R76, P4, PT, R141, R6.reuse, RZ ;  /* 0x000000068d4c7210 */ /* 0x080fe20007f9e0ff */
[----:B------:R-:W-:Y:S02]  /*2d60*/  IMAD.IADD R112, R78, 0x1, R81 ;  /* 0x000000014e707824 */ /* 0x000fe400078e0251 */
[----:B------:R-:W-:Y:S01]  /*2d70*/  IMAD.IADD R122, R80, 0x1, R85 ;  /* 0x00000001507a7824 */ /* 0x000fe200078e0255 */
[-C--:B------:R-:W-:Y:S01]  /*2d80*/  LEA.HI.X.SX32 R77, R77, R7.reuse, 0x1, P4 ;  /* 0x000000074d4d7211 */ /* 0x080fe200020f0eff */
[C---:B------:R-:W-:Y:S01]  /*2d90*/  IMAD R85, R150.reuse, 0x5a, RZ ;  /* 0x0000005a96557824 */ /* 0x040fe200078e02ff */
[----:B------:R-:W-:Y:S01]  /*2da0*/  IADD3 R78, P4, PT, R139, R6, RZ ;  /* 0x000000068b4e7210 */ /* 0x000fe20007f9e0ff */
[C---:B------:R-:W-:Y:S02]  /*2db0*/  IMAD R81, R150.reuse, 0x2d, RZ ;  /* 0x0000002d96517824 */ /* 0x040fe400078e02ff */
[----:B------:R-:W-:Y:S01]  /*2dc0*/  IMAD R139, R150, 0x5c, RZ ;  /* 0x0000005c968b7824 */ /* 0x000fe200078e02ff */
[----:B------:R-:W-:-:S02]  /*2dd0*/  LEA.HI.X.SX32 R79, R79, R7, 0x1, P4 ;  /* 0x000000074f4f7211 */ /* 0x000fc400020f0eff */
[-C--:B------:R-:W-:Y:S01]  /*2de0*/  IADD3 R80, P4, PT, R85, R6.reuse, RZ ;  /* 0x0000000655507210 */ /* 0x080fe20007f9e0ff */
[----:B------:R-:W-:Y:S02]  /*2df0*/  IMAD.IADD R127, R82, 0x1, R127 ;  /* 0x00000001527f7824 */ /* 0x000fe400078e027f */
[----:B------:R-:W-:Y:S01]  /*2e00*/  IMAD R141, R150, 0x5e, RZ ;  /* 0x0000005e968d7824 */ /* 0x000fe200078e02ff */
[-C--:B------:R-:W-:Y:S02]  /*2e10*/  LEA.HI.X.SX32 R81, R81, R7.reuse, 0x1, P4 ;  /* 0x0000000751517211 */ /* 0x080fe400020f0eff */
[-C--:B------:R-:W-:Y:S01]  /*2e20*/  IADD3 R82, P4, PT, R139, R6.reuse, RZ ;  /* 0x000000068b527210 */ /* 0x080fe20007f9e0ff */
[----:B------:R-:W-:Y:S01]  /*2e30*/  IMAD.IADD R133, R86, 0x1, R133 ;  /* 0x0000000156857824 */ /* 0x000fe200078e0285 */
[----:B------:R-:W-:Y:S01]  /*2e40*/  LOP3.LUT R86, R84, 0x3, RZ, 0xc0, !PT ;  /* 0x0000000354567812 */ /* 0x000fe200078ec0ff */
[C---:B------:R-:W-:Y:S01]  /*2e50*/  IMAD R85, R150.reuse, 0x2f, RZ ;  /* 0x0000002f96557824 */ /* 0x040fe200078e02ff */
[----:B------:R-:W-:Y:S01]  /*2e60*/  LEA.HI.X.SX32 R83, R83, R7, 0x1, P4 ;  /* 0x0000000753537211 */ /* 0x000fe200020f0eff */
[C---:B------:R-:W-:Y:S01]  /*2e70*/  IMAD R139, R150.reuse, 0x60, RZ ;  /* 0x00000060968b7824 */ /* 0x040fe200078e02ff */
[----:B------:R-:W-:Y:S01]  /*2e80*/  IADD3 R84, P4, PT, R141, R6, RZ ;  /* 0x000000068d547210 */ /* 0x000fe20007f9e0ff */
[----:B------:R-:W-:Y:S01]  /*2e90*/  IMAD R141, R150, 0x62, RZ ;  /* 0x00000062968d7824 */ /* 0x000fe200078e02ff */
[----:B------:R-:W-:-:S02]  /*2ea0*/  IADD3 R36, PT, PT, R86, R93, R36 ;  /* 0x0000005d56247210 */ /* 0x000fc40007ffe024 */
[-C--:B------:R-:W-:Y:S02]  /*2eb0*/  LEA.HI.X.SX32 R85, R85, R7.reuse, 0x1, P4 ;  /* 0x0000000755557211 */ /* 0x080fe400020f0eff */
[-C--:B------:R-:W-:Y:S01]  /*2ec0*/  IADD3 R86, P4, PT, R139, R6.reuse, RZ ;  /* 0x000000068b567210 */ /* 0x080fe20007f9e0ff */
[----:B------:R-:W-:Y:S01]  /*2ed0*/  IMAD.IADD R137, R98, 0x1, R137 ;  /* 0x0000000162897824 */ /* 0x000fe200078e0289 */
[----:B------:R-:W-:Y:S01]  /*2ee0*/  LOP3.LUT R98, R92, 0x3, RZ, 0xc0, !PT ;  /* 0x000000035c627812 */ /* 0x000fe200078ec0ff */
[C---:B------:R-:W-:Y:S01]  /*2ef0*/  IMAD R93, R150.reuse, 0x31, RZ ;  /* 0x00000031965d7824 */ /* 0x040fe200078e02ff */
[----:B------:R-:W-:Y:S01]  /*2f00*/  LEA.HI.X.SX32 R87, R87, R7, 0x1, P4 ;  /* 0x0000000757577211 */ /* 0x000fe200020f0eff */
[----:B------:R-:W-:Y:S01]  /*2f10*/  IMAD R139, R150, 0x64, RZ ;  /* 0x00000064968b7824 */ /* 0x000fe200078e02ff */
[----:B------:R-:W-:Y:S02]  /*2f20*/  LOP3.LUT R104, R104, 0x3, RZ, 0xc0, !PT ;  /* 0x0000000368687812 */ /* 0x000fe400078ec0ff */
[----:B------:R-:W-:-:S02]  /*2f30*/  IADD3 R92, P4, PT, R141, R6, RZ ;  /* 0x000000068d5c7210 */ /* 0x000fc40007f9e0ff */
[----:B------:R-:W-:Y:S02]  /*2f40*/  IADD3 R114, PT, PT, R98, R99, R96 ;  /* 0x0000006362727210 */ /* 0x000fe40007ffe060 */
[----:B------:R-:W-:Y:S01]  /*2f50*/  IADD3 R120, PT, PT, R104, R105, R102 ;  /* 0x0000006968787210 */ /* 0x000fe20007ffe066 */
[C---:B------:R-:W-:Y:S01]  /*2f60*/  IMAD R105, R150.reuse, 0x66, RZ ;  /* 0x0000006696697824 */ /* 0x040fe200078e02ff */
[-C--:B------:R-:W-:Y:S02]  /*2f70*/  LEA.HI.X.SX32 R93, R93, R7.reuse, 0x1, P4 ;  /* 0x000000075d5d7211 */ /* 0x080fe400020f0eff */
[----:B------:R-:W-:Y:S01]  /*2f80*/  IADD3 R96, P4, PT, R139, R6, RZ ;  /* 0x000000068b607210 */ /* 0x000fe20007f9e0ff */
[----:B------:R-:W-:Y:S01]  /*2f90*/  IMAD R99, R150, 0x33, RZ ;  /* 0x0000003396637824 */ /* 0x000fe200078e02ff */
[----:B------:R-:W-:Y:S01]  /*2fa0*/  LOP3.LUT R112, R112, 0x3, RZ, 0xc0, !PT ;  /* 0x0000000370707812 */ /* 0x000fe200078ec0ff */
[----:B------:R-:W-:Y:S01]  /*2fb0*/  IMAD R139, R150, 0x68, RZ ;  /* 0x00000068968b7824 */ /* 0x000fe200078e02ff */
[----:B------:R-:W-:-:S02]  /*2fc0*/  LEA.HI.X.SX32 R97, R97, R7, 0x1, P4 ;  /* 0x0000000761617211 */ /* 0x000fc400020f0eff */
[-C--:B------:R-:W-:Y:S02]  /*2fd0*/  IADD3 R98, P4, PT, R105, R6.reuse, RZ ;  /* 0x0000000669627210 */ /* 0x080fe40007f9e0ff */
        /* <DEDUP_REMOVED lines=11> */
[----:B------:R-:W-:Y:S02]  /*3090*/  LEA.HI.X.SX32 R105, R105, R7, 0x1, P4 ;  /* 0x0000000769697211 */ /* 0x000fe400020f0eff */
[----:B------:R-:W-:Y:S02]  /*30a0*/  LOP3.LUT R127, R127, 0x3, RZ, 0xc0, !PT ;  /* 0x000000037f7f7812 */ /* 0x000fe400078ec0ff */
[----:B------:R-:W-:Y:S01]  /*30b0*/  IADD3 R110, P4, PT, R139, R6, RZ ;  /* 0x000000068b6e7210 */ /* 0x000fe20007f9e0ff */
[C---:B------:R-:W-:Y:S01]  /*30c0*/  IMAD R113, R150.reuse, 0x37, RZ ;  /* 0x0000003796717824 */ /* 0x040fe200078e02ff */
[----:B------:R-:W-:Y:S01]  /*30d0*/  IADD3 R122, PT, PT, R127, R125, R124 ;  /* 0x0000007d7f7a7210 */ /* 0x000fe20007ffe07c */
[----:B------:R-:W-:Y:S01]  /*30e0*/  IMAD R125, R150, 0x70, RZ ;  /* 0x00000070967d7824 */ /* 0x000fe200078e02ff */
[----:B------:R-:W-:-:S02]  /*30f0*/  LEA.HI.X.SX32 R111, R111, R7, 0x1, P4 ;  /* 0x000000076f6f7211 */ /* 0x000fc400020f0eff */
[-C--:B------:R-:W-:Y:S01]  /*3100*/  IADD3 R112, P4, PT, R119, R6.reuse, RZ ;  /* 0x0000000677707210 */ /* 0x080fe20007f9e0ff */
[C---:B------:R-:W-:Y:S01]  /*3110*/  IMAD R127, R150.reuse, 0x72, RZ ;  /* 0x00000072967f7824 */ /* 0x040fe200078e02ff */
[----:B------:R-:W-:Y:S02]  /*3120*/  LOP3.LUT R133, R133, 0x3, RZ, 0xc0, !PT ;  /* 0x0000000385857812 */ /* 0x000fe400078ec0ff */
[----:B------:R-:W-:Y:S02]  /*3130*/  LEA.HI.X.SX32 R113, R113, R7, 0x1, P4 ;  /* 0x0000000771717211 */ /* 0x000fe400020f0eff */
[----:B------:R-:W-:Y:S01]  /*3140*/  IADD3 R116, P4, PT, R125, R6, RZ ;  /* 0x000000067d747210 */ /* 0x000fe20007f9e0ff */
[C---:B------:R-:W-:Y:S01]  /*3150*/  IMAD R119, R150.reuse, 0x39, RZ ;  /* 0x0000003996777824 */ /* 0x040fe200078e02ff */
[----:B------:R-:W-:Y:S01]  /*3160*/  IADD3 R131, PT, PT, R133, R131, R126 ;  /* 0x0000008385837210 */ /* 0x000fe20007ffe07e */
[----:B------:R-:W-:Y:S01]  /*3170*/  IMAD R133, R150, 0x74, RZ ;  /* 0x0000007496857824 */ /* 0x000fe200078e02ff */
[----:B------:R-:W-:-:S02]  /*3180*/  LOP3.LUT R125, R118, 0xf, RZ, 0xc0, !PT ;  /* 0x0000000f767d7812 */ /* 0x000fc400078ec0ff */
[----:B------:R-:W-:Y:S02]  /*3190*/  LEA.HI.X.SX32 R117, R117, R7, 0x1, P4 ;  /* 0x0000000775757211 */ /* 0x000fe400020f0eff */
[----:B------:R-:W-:Y:S02]  /*31a0*/  LOP3.LUT R137, R137, 0x3, RZ, 0xc0, !PT ;  /* 0x0000000389897812 */ /* 0x000fe400078ec0ff */
[-C--:B------:R-:W-:Y:S02]  /*31b0*/  IADD3 R118, P4, PT, R127, R6.reuse, RZ ;  /* 0x000000067f767210 */ /* 0x080fe40007f9e0ff */
[----:B------:R-:W-:Y:S01]  /*31c0*/  IADD3 R128, PT, PT, R137, R135, R128 ;  /* 0x0000008789807210 */ /* 0x000fe20007ffe080 */
[----:B------:R-:W-:Y:S01]  /*31d0*/  IMAD R135, R150, 0x76, RZ ;  /* 0x0000007696877824 */ /* 0x000fe200078e02ff */
[-C--:B------:R-:W-:Y:S02]  /*31e0*/  LEA.HI.X.SX32 R119, R119, R7.reuse, 0x1, P4 ;  /* 0x0000000777777211 */ /* 0x080fe400020f0eff */
[-C--:B------:R-:W-:Y:S01]  /*31f0*/  IADD3 R124, P4, PT, R133, R6.reuse, RZ ;  /* 0x00000006857c7210 */ /* 0x080fe20007f9e0ff */
[----:B------:R-:W-:Y:S01]  /*3200*/  IMAD R132, R120, 0x10, R125 ;  /* 0x0000001078847824 */ /* 0x000fe200078e027d */
[----:B------:R-:W-:Y:S01]  /*3210*/  LOP3.LUT R128, R128, 0xf, RZ, 0xc0, !PT ;  /* 0x0000000f80807812 */ /* 0x000fe200078ec0ff */
[C---:B------:R-:W-:Y:S01]  /*3220*/  IMAD R127, R150.reuse, 0x3b, RZ ;  /* 0x0000003b967f7824 */ /* 0x040fe200078e02ff */
[----:B------:R-:W-:Y:S01]  /*3230*/  LEA.HI.X.SX32 R125, R121, R7, 0x1, P4 ;  /* 0x00000007797d7211 */ /* 0x000fe200020f0eff */
[----:B------:R-:W-:Y:S01]  /*3240*/  IMAD R133, R150, 0x78, RZ ;  /* 0x0000007896857824 */ /* 0x000fe200078e02ff */
[----:B------:R-:W-:Y:S01]  /*3250*/  IADD3 R126, P4, PT, R135, R6, RZ ;  /* 0x00000006877e7210 */ /* 0x000fe20007f9e0ff */
[----:B------:R-:W-:-:S02]  /*3260*/  IMAD R135, R131, 0x10, R128 ;  /* 0x0000001083877824 */ /* 0x000fc400078e0280 */
[----:B------:R-:W-:Y:S01]  /*3270*/  IMAD R131, R150, 0x7a, RZ ;  /* 0x0000007a96837824 */ /* 0x000fe200078e02ff */
[-C--:B------:R-:W-:Y:S02]  /*3280*/  LEA.HI.X.SX32 R127, R127, R7.reuse, 0x1, P4 ;  /* 0x000000077f7f7211 */ /* 0x080fe400020f0eff */
[-C--:B------:R-:W-:Y:S01]  /*3290*/  IADD3 R128, P4, PT, R133, R6.reuse, RZ ;  /* 0x0000000685807210 */ /* 0x080fe20007f9e0ff */
[----:B------:R-:W-:Y:S02]  /*32a0*/  IMAD.SHL.U32 R114, R114, 0x100, RZ ;  /* 0x0000010072727824 */ /* 0x000fe400078e00ff */
[----:B------:R-:W-:Y:S01]  /*32b0*/  IMAD R121, R150, 0x3d, RZ ;  /* 0x0000003d96797824 */ /* 0x000fe200078e02ff */
[----:B------:R-:W-:Y:S01]  /*32c0*/  LEA.HI.X.SX32 R129, R129, R7, 0x1, P4 ;  /* 0x0000000781817211 */ /* 0x000fe200020f0eff */
[----:B------:R-:W-:Y:S01]  /*32d0*/  IMAD.SHL.U32 R122, R122, 0x100, RZ ;  /* 0x000001007a7a7824 */ /* 0x000fe200078e00ff */
[----:B------:R-:W-:Y:S01]  /*32e0*/  IADD3 R120, P4, PT, R131, R6, RZ ;  /* 0x0000000683787210 */ /* 0x000fe20007f9e0ff */
[----:B------:R-:W-:Y:S01]  /*32f0*/  IMAD R137, R150, 0x7c, RZ ;  /* 0x0000007c96897824 */ /* 0x000fe200078e02ff */
[----:B------:R-:W-:Y:S01]  /*3300*/  LOP3.LUT R131, R114, 0xf00, RZ, 0xe2, !PT ;  /* 0x00000f0072837812 */ /* 0x000fe200078ee2ff */
[----:B------:R-:W-:Y:S01]  /*3310*/  IMAD R139, R150, 0x7e, RZ ;  /* 0x0000007e968b7824 */ /* 0x000fe200078e02ff */
[----:B------:R-:W-:-:S02]  /*3320*/  LOP3.LUT R133, R122, 0xf00, RZ, 0xe2, !PT ;  /* 0x00000f007a857812 */ /* 0x000fc400078ee2ff */
[-C--:B------:R-:W-:Y:S02]  /*3330*/  LEA.HI.X.SX32 R121, R121, R7.reuse, 0x1, P4 ;  /* 0x0000000779797211 */ /* 0x080fe400020f0eff */
[-C--:B------:R-:W-:Y:S01]  /*3340*/  IADD3 R122, P4, PT, R137, R6.reuse, RZ ;  /* 0x00000006897a7210 */ /* 0x080fe20007f9e0ff */
[----:B------:R-:W-:Y:S02]  /*3350*/  IMAD R114, R36, 0x1000, R131 ;  /* 0x0000100024727824 */ /* 0x000fe400078e0283 */
[----:B------:R-:W-:Y:S01]  /*3360*/  IMAD R134, R130, 0x1000, R133 ;  /* 0x0000100082867824 */ /* 0x000fe200078e0285 */
[----:B------:R-:W-:Y:S01]  /*3370*/  LEA.HI.X.SX32 R123, R123, R7, 0x1, P4 ;  /* 0x000000077b7b7211 */ /* 0x000fe200020f0eff */
[----:B------:R-:W-:Y:S01]  /*3380*/  IMAD R131, R150, 0x3f, RZ ;  /* 0x0000003f96837824 */ /* 0x000fe200078e02ff */
[----:B------:R-:W-:Y:S02]  /*3390*/  IADD3 R130, P4, PT, R139, R6, RZ ;  /* 0x000000068b827210 */ /* 0x000fe40007f9e0ff */
[----:B------:R-:W-:-:S02]  /*33a0*/  LOP3.LUT R133, R132, 0xff, RZ, 0xc0, !PT ;  /* 0x000000ff84857812 */ /* 0x000fc400078ec0ff */
[----:B------:R-:W-:Y:S01]  /*33b0*/  LOP3.LUT R135, R135, 0xff, RZ, 0xc0, !PT ;  /* 0x000000ff87877812 */ /* 0x000fe200078ec0ff */
[----:B------:R-:W-:Y:S01]  /*33c0*/  IMAD R36, R150, 0xb, RZ ;  /* 0x0000000b96247824 */ /* 0x000fe200078e02ff */
[-C--:B------:R-:W-:Y:S02]  /*33d0*/  LEA.HI.X.SX32 R131, R131, R7.reuse, 0x1, P4 ;  /* 0x0000000783837211 */ /* 0x080fe400020f0eff */
[-C--:B------:R-:W-:Y:S01]  /*33e0*/  IADD3 R132, P4, PT, R3, R6.reuse, RZ ;  /* 0x0000000603847210 */ /* 0x080fe20007f9e0ff */
[----:B------:R-:W-:Y:S02]  /*33f0*/  IMAD.IADD R114, R114, 0x1, R133 ;  /* 0x0000000172727824 */ /* 0x000fe400078e0285 */
[----:B------:R-:W-:Y:S01]  /*3400*/  IMAD.IADD R135, R134, 0x1, R135 ;  /* 0x0000000186877824 */ /* 0x000fe200078e0287 */
[----:B------:R-:W-:Y:S01]  /*3410*/  LEA.HI.X.SX32 R133, R36, R7, 0x1, P4 ;  /* 0x0000000724857211 */ /* 0x000fe200020f0eff */
[----:B------:R-:W-:Y:S01]  /*3420*/  IMAD R3, R150, 0xd, RZ ;  /* 0x0000000d96037824 */ /* 0x000fe200078e02ff */
[----:B------:R-:W-:-:S02]  /*3430*/  IADD3 R6, P4, PT, R109, R6, RZ ;  /* 0x000000066d067210 */ /* 0x000fc40007f9e0ff */
[----:B------:R-:W-:Y:S02]  /*3440*/  SHF.R.U32.HI R58, RZ, 0x1, R58 ;  /* 0x00000001ff3a7819 */ /* 0x000fe4000001163a */
[----:B------:R-:W-:Y:S02]  /*3450*/  PRMT R114, R114, 0x5410, R135 ;  /* 0x0000541072727816 */ /* 0x000fe40000000087 */
[----:B------:R-:W-:Y:S02]  /*3460*/  PRMT R109, RZ, 0x7610, R109 ;  /* 0x00007610ff6d7816 */ /* 0x000fe4000000006d */
[----:B------:R-:W-:Y:S02]  /*3470*/  LEA.HI.X.SX32 R7, R3, R7, 0x1, P4 ;  /* 0x0000000703077211 */ /* 0x000fe400020f0eff */
[----:B------:R-:W-:Y:S02]  /*3480*/  LOP3.LUT P4, RZ, R58, 0x1, RZ, 0xc0, !PT ;  /* 0x000000013aff7812 */ /* 0x000fe4000788c0ff */
[----:B------:R-:W-:Y:S01]  /*3490*/  SHF.R.U64 R58, R114, 0x1f, RZ ;  /* 0x0000001f723a7819 */ /* 0x000fe200000012ff */
[----:B------:R1:W5:Y:S01]  /*34a0*/  @!P3 LDG.E.U16 R109, desc[UR20][R132.64] ;  /* 0x00000014846db981 */ /* 0x000362000c1e1500 */
[----:B------:R-:W-:-:S02]  /*34b0*/  PRMT R134, RZ, 0x7610, R134 ;  /* 0x00007610ff867816 */ /* 0x000fc40000000086 */
[----:B------:R-:W-:Y:S02]  /*34c0*/  LOP3.LUT P3, RZ, R58, 0x1, RZ, 0xc0, !PT ;  /* 0x000000013aff7812 */ /* 0x000fe4000786c0ff */
[----:B------:R-:W-:Y:S02]  /*34d0*/  SHF.R.U64 R58, R114, 0x1e, RZ ;  /* 0x0000001e723a7819 */ /* 0x000fe400000012ff */
[----:B------:R-:W-:Y:S01]  /*34e0*/  PRMT R135, RZ, 0x7610, R135 ;  /* 0x00007610ff877816 */ /* 0x000fe20000000087 */
[----:B------:R2:W5:Y:S01]  /*34f0*/  @!P5 LDG.E.U16 R134, desc[UR20][R6.64] ;  /* 0x000000140686d981 */ /* 0x000562000c1e1500 */
[----:B------:R-:W-:Y:S02]  /*3500*/  LOP3.LUT P5, RZ, R58, 0x1, RZ, 0xc0, !PT ;  /* 0x000000013aff7812 */ /* 0x000fe400078ac0ff */
[----:B------:R-:W-:Y:S02]  /*3510*/  SHF.R.U64 R58, R114, 0x1d, RZ ;  /* 0x0000001d723a7819 */ /* 0x000fe400000012ff */
[----:B-1----:R-:W-:Y:S01]  /*3520*/  PRMT R132, RZ, 0x7610, R132 ;  /* 0x00007610ff847816 */ /* 0x002fe20000000084 */
[----:B------:R-:W5:Y:S01]  /*3530*/  @P4 LDG.E.U16 R135, desc[UR20][R8.64] ;  /* 0x0000001408874981 */ /* 0x000f62000c1e1500 */
[----:B------:R-:W-:-:S02]  /*3540*/  PRMT R136, RZ, 0x7610, R136 ;  /* 0x00007610ff887816 */ /* 0x000fc40000000088 */
[----:B------:R-:W-:Y:S02]  /*3550*/  LOP3.LUT P4, RZ, R58, 0x1, RZ, 0xc0, !PT ;  /* 0x000000013aff7812 */ /* 0x000fe4000788c0ff */
[C---:B--2---:R-:W-:Y:S01]  /*3560*/  SHF.R.U64 R6, R114.reuse, 0x1b, RZ ;  /* 0x0000001b72067819 */ /* 0x044fe200000012ff */
[----:B------:R-:W5:Y:S01]  /*3570*/  @P3 LDG.E.U16 R132, desc[UR20][R12.64] ;  /* 0x000000140c843981 */ /* 0x000f62000c1e1500 */
[----:B------:R-:W-:Y:S02]  /*3580*/  SHF.R.U64 R58, R114, 0x1c, RZ ;  /* 0x0000001c723a7819 */ /* 0x000fe400000012ff */
[----:B------:R-:W-:Y:S01]  /*3590*/  PRMT R133, RZ, 0x7610, R133 ;  /* 0x00007610ff857816 */ /* 0x000fe20000000085 */
[----:B------:R-:W5:Y:S01]  /*35a0*/  @!P2 LDG.E.U16 R136, desc[UR20][R10.64] ;  /* 0x000000140a88a981 */ /* 0x000f62000c1e1500 */
[----:B------:R-:W-:Y:S02]  /*35b0*/  LOP3.LUT P3, RZ, R6, 0x1, RZ, 0xc0, !PT ;  /* 0x0000000106ff7812 */ /* 0x000fe4000786c0ff */
[----:B------:R-:W-:-:S02]  /*35c0*/  LOP3.LUT P2, RZ, R58, 0x1, RZ, 0xc0, !PT ;  /* 0x000000013aff7812 */ /* 0x000fc4000784c0ff */
[----:B------:R-:W-:Y:S01]  /*35d0*/  SHF.R.U64 R6, R114, 0x1a, RZ ;  /* 0x0000001a72067819 */ /* 0x000fe200000012ff */
[----:B------:R-:W5:Y:S01]  /*35e0*/  @P5 LDG.E.U16 R133, desc[UR20][R14.64] ;  /* 0x000000140e855981 */ /* 0x000f62000c1e1500 */
[----:B------:R-:W-:Y:S02]  /*35f0*/  PRMT R137, RZ, 0x7610, R137 ;  /* 0x00007610ff897816 */ /* 0x000fe40000000089 */
[----:B------:R-:W-:Y:S02]  /*3600*/  LOP3.LUT P5, RZ, R6, 0x1, RZ, 0xc0, !PT ;  /* 0x0000000106ff7812 */ /* 0x000fe400078ac0ff */
[----:B------:R-:W-:Y:S02]  /*3610*/  SHF.R.U64 R6, R114, 0x19, RZ ;  /* 0x0000001972067819 */ /* 0x000fe400000012ff */
[----:B------:R-:W-:Y:S01]  /*3620*/  PRMT R138, RZ, 0x7610, R138 ;  /* 0x00007610ff8a7816 */ /* 0x000fe2000000008a */
[----:B------:R-:W5:Y:S01]  /*3630*/  @P4 LDG.E.U16 R137, desc[UR20][R16.64] ;  /* 0x0000001410894981 */ /* 0x000f62000c1e1500 */
[----:B------:R-:W-:-:S02]  /*3640*/  LOP3.LUT P4, RZ, R6, 0x1, RZ, 0xc0, !PT ;  /* 0x0000000106ff7812 */ /* 0x000fc4000788c0ff */
[----:B------:R-:W-:Y:S02]  /*3650*/  SHF.R.U64 R6, R114, 0x18, RZ ;  /* 0x0000001872067819 */ /* 0x000fe400000012ff */
[----:B------:R-:W-:Y:S01]  /*3660*/  PRMT R139, RZ, 0x7610, R139 ;  /* 0x00007610ff8b7816 */ /* 0x000fe2000000008b */
[----:B------:R-:W5:Y:S01]  /*3670*/  @P2 LDG.E.U16 R138, desc[UR20][R18.64] ;  /* 0x00000014128a2981 */ /* 0x000f62000c1e1500 */
        /* <DEDUP_REMOVED lines=11> */
[----:B------:R1:W5:Y:S01]  /*3730*/  @P4 LDG.E.U16 R141, desc[UR20][R24.64] ;  /* 0x00000014188d4981 */ /* 0x000362000c1e1500 */
[----:B------:R-:W-:-:S02]  /*3740*/  LOP3.LUT P4, RZ, R6, 0x1, RZ, 0xc0, !PT ;  /* 0x0000000106ff7812 */ /* 0x000fc4000788c0ff */
[----:B------:R-:W-:Y:S02]  /*3750*/  SHF.R.U64 R6, R114, 0x14, RZ ;  /* 0x0000001472067819 */ /* 0x000fe400000012ff */
[----:B------:R-:W-:Y:S01]  /*3760*/  PRMT R143, RZ, 0x7610, R143 ;  /* 0x00007610ff8f7816 */ /* 0x000fe2000000008f */
[----:B------:R2:W5:Y:S01]  /*3770*/  @P2 LDG.E.U16 R142, desc[UR20][R62.64] ;  /* 0x000000143e8e2981 */ /* 0x000562000c1e1500 */
[----:B------:R-:W-:Y:S02]  /*3780*/  LOP3.LUT P2, RZ, R6, 0x1, RZ, 0xc0, !PT ;  /* 0x0000000106ff7812 */ /* 0x000fe4000784c0ff */
[----:B------:R-:W-:Y:S02]  /*3790*/  SHF.R.U64 R6, R114, 0x13, RZ ;  /* 0x0000001372067819 */ /* 0x000fe400000012ff */
[----:B------:R-:W-:Y:S01]  /*37a0*/  PRMT R144, RZ, 0x7610, R144 ;  /* 0x00007610ff907816 */ /* 0x000fe20000000090 */
[----:B------:R3:W5:Y:S01]  /*37b0*/  @P3 LDG.E.U16 R143, desc[UR20][R64.64] ;  /* 0x00000014408f3981 */ /* 0x000762000c1e1500 */
[----:B------:R-:W-:-:S02]  /*37c0*/  LOP3.LUT P3, RZ, R6, 0x1, RZ, 0xc0, !PT ;  /* 0x0000000106ff7812 */ /* 0x000fc4000786c0ff */
[----:B------:R-:W-:Y:S02]  /*37d0*/  SHF.R.U64 R6, R114, 0x12, RZ ;  /* 0x0000001272067819 */ /* 0x000fe400000012ff */
[----:B-1----:R-:W-:Y:S01]  /*37e0*/  PRMT R25, RZ, 0x7610, R25 ;  /* 0x00007610ff197816 */ /* 0x002fe20000000019 */
[----:B------:R1:W5:Y:S01]  /*37f0*/  @P5 LDG.E.U16 R144, desc[UR20][R68.64] ;  /* 0x0000001444905981 */ /* 0x000362000c1e1500 */
[----:B------:R-:W-:Y:S02]  /*3800*/  LOP3.LUT P5, RZ, R6, 0x1, RZ, 0xc0, !PT ;  /* 0x0000000106ff7812 */ /* 0x000fe400078ac0ff */
[----:B------:R-:W-:Y:S02]  /*3810*/  SHF.R.U64 R6, R114, 0x11, RZ ;  /* 0x0000001172067819 */ /* 0x000fe400000012ff */
[----:B--2---:R-:W-:Y:S01]  /*3820*/  PRMT R62, RZ, 0x7610, R62 ;  /* 0x00007610ff3e7816 */ /* 0x004fe2000000003e */
[----:B------:R2:W5:Y:S01]  /*3830*/  @P4 LDG.E.U16 R25, desc[UR20][R72.64] ;  /* 0x0000001448194981 */ /* 0x000562000c1e1500 */
[----:B------:R-:W-:-:S02]  /*3840*/  LOP3.LUT P4, RZ, R6, 0x1, RZ, 0xc0, !PT ;  /* 0x0000000106ff7812 */ /* 0x000fc4000788c0ff */
[----:B------:R-:W-:Y:S02]  /*3850*/  SHF.R.U64 R6, R114, 0x10, RZ ;  /* 0x0000001072067819 */ /* 0x000fe400000012ff */
[----:B------:R-:W-:Y:S01]  /*3860*/  PRMT R63, RZ, 0x7610, R63 ;  /* 0x00007610ff3f7816 */ /* 0x000fe2000000003f */
[----:B------:R4:W5:Y:S01]  /*3870*/  @P2 LDG.E.U16 R62, desc[UR20][R76.64] ;  /* 0x000000144c3e2981 */ /* 0x000962000c1e1500 */
[----:B------:R-:W-:Y:S02]  /*3880*/  LOP3.LUT P2, RZ, R6, 0x1, RZ, 0xc0, !PT ;  /* 0x0000000106ff7812 */ /* 0x000fe4000784c0ff */
[----:B------:R-:W-:Y:S02]  /*3890*/  SHF.R.U64 R6, R114, 0xf, RZ ;  /* 0x0000000f72067819 */ /* 0x000fe400000012ff */
[----:B---3--:R-:W-:Y:S01]  /*38a0*/  PRMT R64, RZ, 0x7610, R64 ;  /* 0x00007610ff407816 */ /* 0x008fe20000000040 */
[----:B------:R3:W5:Y:S01]  /*38b0*/  @P3 LDG.E.U16 R63, desc[UR20][R78.64] ;  /* 0x000000144e3f3981 */ /* 0x000762000c1e1500 */
[----:B------:R-:W-:-:S02]  /*38c0*/  LOP3.LUT P3, RZ, R6, 0x1, RZ, 0xc0, !PT ;  /* 0x0000000106ff7812 */ /* 0x000fc4000786c0ff */
[----:B------:R-:W-:Y:S02]  /*38d0*/  SHF.R.U64 R6, R114, 0xe, RZ ;  /* 0x0000000e72067819 */ /* 0x000fe400000012ff */
[----:B------:R-:W-:Y:S01]  /*38e0*/  PRMT R65, RZ, 0x7610, R65 ;  /* 0x00007610ff417816 */ /* 0x000fe20000000041 */
[----:B------:R0:W5:Y:S01]  /*38f0*/  @P5 LDG.E.U16 R64, desc[UR20][R80.64] ;  /* 0x0000001450405981 */ /* 0x000162000c1e1500 */
[----:B------:R-:W-:Y:S02]  /*3900*/  LOP3.LUT P5, RZ, R6, 0x1, RZ, 0xc0, !PT ;  /* 0x0000000106ff7812 */ /* 0x000fe400078ac0ff */
[----:B------:R-:W-:Y:S02]  /*3910*/  SHF.R.U64 R6, R114, 0xd, RZ ;  /* 0x0000000d72067819 */ /* 0x000fe400000012ff */
[----:B-1----:R-:W-:Y:S01]  /*3920*/  PRMT R68, RZ, 0x7610, R68 ;  /* 0x00007610ff447816 */ /* 0x002fe20000000044 */
[----:B------:R1:W5:Y:S01]  /*3930*/  @P4 LDG.E.U16 R65, desc[UR20][R82.64] ;  /* 0x0000001452414981 */ /* 0x000362000c1e1500 */
[----:B------:R-:W-:-:S02]  /*3940*/  LOP3.LUT P4, RZ, R6, 0x1, RZ, 0xc0, !PT ;  /* 0x0000000106ff7812 */ /* 0x000fc4000788c0ff */
[----:B------:R-:W-:Y:S02]  /*3950*/  SHF.R.U64 R6, R114, 0xc, RZ ;  /* 0x0000000c72067819 */ /* 0x000fe400000012ff */
[----:B------:R-:W-:Y:S01]  /*3960*/  PRMT R69, RZ, 0x7610, R69 ;  /* 0x00007610ff457816 */ /* 0x000fe20000000045 */
        /* <DEDUP_REMOVED lines=11> */
[----:B----4-:R-:W-:Y:S01]  /*3a20*/  PRMT R76, RZ, 0x7610, R76 ;  /* 0x00007610ff4c7816 */ /* 0x010fe2000000004c */
        /* <DEDUP_REMOVED lines=15> */
[----:B0-----:R-:W-:Y:S01]  /*3b20*/  PRMT R80, RZ, 0x7610, R80 ;  /* 0x00007610ff507816 */ /* 0x001fe20000000050 */
        /* <DEDUP_REMOVED lines=11> */
[----:B------:R4:W5:Y:S02]  /*3be0*/  @P5 LDG.E.U16 R82, desc[UR20][R118.64] ;  /* 0x0000001476525981 */ /* 0x000964000c1e1500 */
[----:B------:R-:W-:Y:S02]  /*3bf0*/  LOP3.LUT P5, RZ, R6, 0x1, RZ, 0xc0, !PT ;  /* 0x0000000106ff7812 */ /* 0x000fe400078ac0ff */
[----:B------:R-:W-:Y:S02]  /*3c00*/  LOP3.LUT R6, R49, 0x3f, RZ, 0xc0, !PT ;  /* 0x0000003f31067812 */ /* 0x000fe400078ec0ff */
[----:B------:R-:W-:-:S03]  /*3c10*/  PRMT R84, RZ, 0x7610, R84 ;  /* 0x00007610ff547816 */ /* 0x000fc60000000054 */
[----:B------:R-:W-:Y:S01]  /*3c20*/  IMAD R7, R6, R151, RZ ;  /* 0x0000009706077224 */ /* 0x000fe200078e02ff */
[----:B------:R-:W-:Y:S01]  /*3c30*/  PRMT R85, RZ, 0x7610, R85 ;  /* 0x00007610ff557816 */ /* 0x000fe20000000055 */
[----:B------:R-:W-:Y:S01]  /*3c40*/  IMAD R33, R33, UR4, RZ ;  /* 0x0000000421217c24 */ /* 0x000fe2000f8e02ff */
[----:B------:R4:W5:Y:S02]  /*3c50*/  @P2 LDG.E.U16 R84, desc[UR20][R126.64] ;  /* 0x000000147e542981 */ /* 0x000964000c1e1500 */
[----:B------:R-:W-:Y:S01]  /*3c60*/  LEA R170, P2, R7, UR14, 0x1 ;  /* 0x0000000e07aa7c11 */ /* 0x000fe2000f8408ff */
[----:B------:R-:W-:Y:S01]  /*3c70*/  IMAD R28, R28, UR4, RZ ;  /* 0x000000041c1c7c24 */ /* 0x000fe2000f8e02ff */
[----:B------:R4:W5:Y:S01]  /*3c80*/  @P3 LDG.E.U16 R85, desc[UR20][R128.64] ;  /* 0x0000001480553981 */ /* 0x000962000c1e1500 */
[----:B------:R-:W-:Y:S01]  /*3c90*/  IMAD R31, R31, UR4, RZ ;  /* 0x000000041f1f7c24 */ /* 0x000fe2000f8e02ff */
[----:B------:R-:W-:Y:S02]  /*3ca0*/  LEA.HI.X.SX32 R8, R7, UR15, 0x1, P2 ;  /* 0x0000000f07087c11 */ /* 0x000fe400090f0eff */
[-C--:B------:R-:W-:Y:S01]  /*3cb0*/  LEA R184, P3, R33, R170.reuse, 0x1 ;  /* 0x000000aa21b87211 */ /* 0x080fe200078608ff */
[----:B------:R-:W-:Y:S01]  /*3cc0*/  IMAD R29, R29, UR4, RZ ;  /* 0x000000041d1d7c24 */ /* 0x000fe2000f8e02ff */
[----:B------:R-:W-:Y:S01]  /*3cd0*/  LEA R182, P2, R28, R170, 0x1 ;  /* 0x000000aa1cb67211 */ /* 0x000fe200078408ff */
[----:B------:R-:W-:Y:S01]  /*3ce0*/  IMAD R27, R27, UR4, RZ ;  /* 0x000000041b1b7c24 */ /* 0x000fe2000f8e02ff */
[----:B------:R-:W-:-:S02]  /*3cf0*/  LEA.HI.X.SX32 R185, R33, R8, 0x1, P3 ;  /* 0x0000000821b97211 */ /* 0x000fc400018f0eff */
[----:B------:R-:W-:Y:S02]  /*3d00*/  LEA R180, P3, R31, R170, 0x1 ;  /* 0x000000aa1fb47211 */ /* 0x000fe400078608ff */
[----:B------:R-:W-:Y:S01]  /*3d10*/  PRMT R83, RZ, 0x7610, R83 ;  /* 0x00007610ff537816 */ /* 0x000fe20000000053 */
[----:B------:R-:W-:Y:S01]  /*3d20*/  IMAD R32, R32, UR4, RZ ;  /* 0x0000000420207c24 */ /* 0x000fe2000f8e02ff */
[----:B------:R-:W-:Y:S01]  /*3d30*/  LEA.HI.X.SX32 R183, R28, R8, 0x1, P2 ;  /* 0x000000081cb77211 */ /* 0x000fe200010f0eff */
[----:B------:R-:W-:Y:S01]  /*3d40*/  IMAD R30, R30, UR4, RZ ;  /* 0x000000041e1e7c24 */ /* 0x000fe2000f8e02ff */
[----:B------:R-:W-:Y:S01]  /*3d50*/  SHF.R.U64 R114, R114, 0x1, RZ ;  /* 0x0000000172727819 */ /* 0x000fe200000012ff */
[----:B------:R-:W-:Y:S01]  /*3d60*/  IMAD R35, R35, UR4, RZ ;  /* 0x0000000423237c24 */ /* 0x000fe2000f8e02ff */
[----:B------:R-:W-:Y:S01]  /*3d70*/  LEA R176, P2, R29, R170, 0x1 ;  /* 0x000000aa1db07211 */ /* 0x000fe200078408ff */
[----:B------:R4:W5:Y:S01]  /*3d80*/  @P4 LDG.E.U16 R83, desc[UR20][R124.64] ;  /* 0x000000147c534981 */ /* 0x000962000c1e1500 */
[----:B------:R-:W-:-:S02]  /*3d90*/  LEA.HI.X.SX32 R181, R31, R8, 0x1, P3 ;  /* 0x000000081fb57211 */ /* 0x000fc400018f0eff */
[----:B------:R-:W-:Y:S02]  /*3da0*/  LEA R174, P3, R27, R170, 0x1 ;  /* 0x000000aa1bae7211 */ /* 0x000fe400078608ff */
[----:B------:R-:W-:Y:S02]  /*3db0*/  LOP3.LUT P4, RZ, R114, 0x1, RZ, 0xc0, !PT ;  /* 0x0000000172ff7812 */ /* 0x000fe4000788c0ff */
[----:B------:R-:W-:Y:S02]  /*3dc0*/  LEA.HI.X.SX32 R177, R29, R8, 0x1, P2 ;  /* 0x000000081db17211 */ /* 0x000fe400010f0eff */
[-C--:B------:R-:W-:Y:S02]  /*3dd0*/  LEA R178, P6, R32, R170.reuse, 0x1 ;  /* 0x000000aa20b27211 */ /* 0x080fe400078c08ff */
[----:B------:R-:W-:Y:S02]  /*3de0*/  LEA R172, P2, R30, R170, 0x1 ;  /* 0x000000aa1eac7211 */ /* 0x000fe400078408ff */
[----:B------:R-:W-:-:S02]  /*3df0*/  LEA.HI.X.SX32 R175, R27, R8, 0x1, P3 ;  /* 0x000000081baf7211 */ /* 0x000fc400018f0eff */
[C---:B------:R-:W-:Y:S02]  /*3e00*/  LEA R170, P3, R35.reuse, R170, 0x1 ;  /* 0x000000aa23aa7211 */ /* 0x040fe400078608ff */
[----:B--2---:R-:W-:Y:S02]  /*3e10*/  PRMT R86, RZ, 0x7610, R86 ;  /* 0x00007610ff567816 */ /* 0x004fe40000000056 */
[-C--:B------:R-:W-:Y:S02]  /*3e20*/  LEA.HI.X.SX32 R171, R35, R8.reuse, 0x1, P3 ;  /* 0x0000000823ab7211 */ /* 0x080fe400018f0eff */
[----:B------:R-:W-:Y:S02]  /*3e30*/  PRMT R35, RZ, 0x7610, R35 ;  /* 0x00007610ff237816 */ /* 0x000fe40000000023 */
[----:B------:R-:W-:Y:S01]  /*3e40*/  PRMT R92, RZ, 0x7610, R92 ;  /* 0x00007610ff5c7816 */ /* 0x000fe2000000005c */
[----:B------:R4:W5:Y:S04]  /*3e50*/  @P5 LDG.E.U16 R86, desc[UR20][R120.64] ;  /* 0x0000001478565981 */ /* 0x000968000c1e1500 */
[----:B------:R4:W5:Y:S04]  /*3e60*/  @P4 LDG.E.U16 R35, desc[UR20][R122.64] ;  /* 0x000000147a234981 */ /* 0x000968000c1e1500 */
[----:B------:R4:W5:Y:S01]  /*3e70*/  @!P0 LDG.E.U16 R92, desc[UR20][R130.64] ;  /* 0x00000014825c8981 */ /* 0x000962000c1e1500 */
[----:B------:R-:W-:Y:S01]  /*3e80*/  VIADD R58, R4, 0x3f ;  /* 0x0000003f043a7836 */ /* 0x000fe20000000000 */
[----:B------:R-:W-:Y:S01]  /*3e90*/  LEA.HI.X.SX32 R179, R32, R8, 0x1, P6 ;  /* 0x0000000820b37211 */ /* 0x000fe200030f0eff */
[----:B------:R-:W-:-:S04]  /*3ea0*/  @!UP1 UIADD3 UR4, UPT, UPT, -UR7, 0x100000, URZ ;  /* 0x0010000007049890 */ /* 0x000fc8000fffe1ff */
[----:B------:R-:W-:Y:S02]  /*3eb0*/  @!UP1 USHF.L.U32 UR5, UR4, 0xb, URZ ;  /* 0x0000000b04059899 */ /* 0x000fe400080006ff */
[----:B------:R-:W-:Y:S01]  /*3ec0*/  @!UP1 USHF.L.U32 UR4, UR4, 0x1, URZ ;  /* 0x0000000104049899 */ /* 0x000fe200080006ff */
[----:B------:R-:W-:Y:S01]  /*3ed0*/  ISETP.GT.AND P6, PT, R58, 0x3f, PT ;  /* 0x0000003f3a00780c */ /* 0x000fe20003fc4270 */
[----:B------:R-:W-:Y:S01]  /*3ee0*/  VOTEU.ALL UP1, P1 ;  /* 0x0000000000ff7886 */ /* 0x000fe20000820000 */
[----:B------:R-:W-:Y:S02]  /*3ef0*/  LEA.HI.X.SX32 R173, R30, R8, 0x1, P2 ;  /* 0x000000081ead7211 */ /* 0x000fe400010f0eff */
[----:B------:R-:W-:-:S07]  /*3f00*/  ISETP.LT.AND P2, PT, R6, R4, P6 ;  /* 0x000000040600720c */ /* 0x000fce0003741270 */
[----:B------:R4:W0:Y:S02]  /*3f10*/  @!UP1 SYNCS.EXCH.64 URZ, [UR9+0x2008], UR4 ;  /* 0x0020080409ff95b2 */ /* 0x0008240008000100 */
[----:B----4-:R-:W-:Y:S05]  /*3f20*/  @!P6 BRA `(.L_x_6) ;  /* 0x000000000084e947 */ /* 0x010fea0003800000 */
[----:B-----5:R-:W-:Y:S02]  /*3f30*/  PRMT R4, R34, 0x5410, R5 ;  /* 0x0000541022047816 */ /* 0x020fe40000000005 */
[----:B------:R-:W-:Y:S02]  /*3f40*/  PRMT R11, R107, 0x5410, R26 ;  /* 0x000054106b0b7816 */ /* 0x000fe4000000001a */
[----:B------:R-:W-:Y:S02]  /*3f50*/  PRMT R5, R55, 0x5410, R90 ;  /* 0x0000541037057816 */ /* 0x000fe4000000005a */
[----:B------:R-:W-:Y:S02]  /*3f60*/  PRMT R6, R57, 0x5410, R66 ;  /* 0x0000541039067816 */ /* 0x000fe40000000042 */
[----:B------:R-:W-:Y:S02]  /*3f70*/  PRMT R7, R91, 0x5410, R106 ;  /* 0x000054105b077816 */ /* 0x000fe4000000006a */
[----:B------:R-:W-:-:S02]  /*3f80*/  PRMT R8, R100, 0x5410, R115 ;  /* 0x0000541064087816 */ /* 0x000fc40000000073 */
[----:B------:R-:W-:Y:S02]  /*3f90*/  PRMT R9, R60, 0x5410, R109 ;  /* 0x000054103c097816 */ /* 0x000fe4000000006d */
        /* <DEDUP_REMOVED lines=24> */
[----:B------:R-:W-:-:S04]  /*4120*/  PRMT R35, R35, 0x5410, R92 ;  /* 0x0000541023237816 */ /* 0x000fc8000000005c */
[----:B------:R1:W-:Y:S03]  /*4130*/  STTM.x32 tmem[UR10+0x40], R4 ;  /* 0x00004004000079ed */ /* 0x0003e600082c000a */
.L_x_6:
[----:B------:R-:W2:Y:S01]  /*4140*/  FENCE.VIEW.ASYNC.T ;  /* 0x00000000000073c6 */ /* 0x000ea20000000200 */
[----:B-1----:R-:W-:Y:S01]  /*4150*/  PRMT R6, RZ, 0x7610, R6 ;  /* 0x00007610ff067816 */ /* 0x002fe20000000006 */
[----:B0-2---:R-:W-:Y:S01]  /*4160*/  BAR.SYNC.DEFER_BLOCKING 0x0 ;  /* 0x0000000000007b1d */ /* 0x005fe20000010000 */
[----:B------:R-:W-:Y:S02]  /*4170*/  PRMT R10, RZ, 0x7610, R10 ;  /* 0x00007610ff0a7816 */ /* 0x000fe4000000000a */
[----:B------:R-:W-:Y:S02]  /*4180*/  PRMT R14, RZ, 0x7610, R14 ;  /* 0x00007610ff0e7816 */ /* 0x000fe4000000000e */
[----:B------:R-:W-:Y:S01]  /*4190*/  PRMT R18, RZ, 0x7610, R18 ;  /* 0x00007610ff127816 */ /* 0x000fe20000000012 */
[----:B------:R-:W0:Y:S01]  /*41a0*/  LDCU UR5, c[0x0][0x3a0] ;  /* 0x00007400ff0577ac */ /* 0x000e220008000800 */
[----:B------:R-:W-:Y:S02]  /*41b0*/  PRMT R8, RZ, 0x7610, R8 ;  /* 0x00007610ff087816 */ /* 0x000fe40000000008 */
[----:B------:R-:W-:-:S02]  /*41c0*/  PRMT R12, RZ, 0x7610, R12 ;  /* 0x00007610ff0c7816 */ /* 0x000fc4000000000c */
[----:B------:R-:W-:Y:S02]  /*41d0*/  PRMT R16, RZ, 0x7610, R16 ;  /* 0x00007610ff107816 */ /* 0x000fe40000000010 */
[----:B------:R-:W-:Y:S01]  /*41e0*/  PRMT R20, RZ, 0x7610, R20 ;  /* 0x00007610ff147816 */ /* 0x000fe20000000014 */
[----:B------:R-:W2:Y:S04]  /*41f0*/  @P2 LDG.E.U16 R6, desc[UR20][R184.64] ;  /* 0x00000014b8062981 */ /* 0x000ea8000c1e1500 */
[----:B------:R-:W3:Y:S04]  /*4200*/  @P2 LDG.E.U16 R10, desc[UR20][R180.64] ;  /* 0x00000014b40a2981 */ /* 0x000ee8000c1e1500 */
[----:B------:R-:W4:Y:S04]  /*4210*/  @P2 LDG.E.U16 R14, desc[UR20][R176.64] ;  /* 0x00000014b00e2981 */ /* 0x000f28000c1e1500 */
[----:B------:R-:W4:Y:S04]  /*4220*/  @P2 LDG.E.U16 R18, desc[UR20][R172.64] ;  /* 0x00000014ac122981 */ /* 0x000f28000c1e1500 */
[----:B------:R-:W4:Y:S04]  /*4230*/  @P2 LDG.E.U16 R8, desc[UR20][R182.64] ;  /* 0x00000014b6082981 */ /* 0x000f28000c1e1500 */
[----:B------:R-:W4:Y:S04]  /*4240*/  @P2 LDG.E.U16 R12, desc[UR20][R178.64] ;  /* 0x00000014b20c2981 */ /* 0x000f28000c1e1500 */
[----:B------:R-:W4:Y:S04]  /*4250*/  @P2 LDG.E.U16 R16, desc[UR20][R174.64] ;  /* 0x00000014ae102981 */ /* 0x000f28000c1e1500 */
[----:B------:R-:W4:Y:S01]  /*4260*/  @P2 LDG.E.U16 R20, desc[UR20][R170.64] ;  /* 0x00000014aa142981 */ /* 0x000f22000c1e1500 */
[----:B------:R-:W-:Y:S01]  /*4270*/  SHF.R.S32.HI R4, RZ, 0x1f, R51 ;  /* 0x0000001fff047819 */ /* 0x000fe20000011433 */
[----:B------:R-:W-:Y:S01]  /*4280*/  IMAD.SHL.U32 R155, R53, 0x2, RZ ;  /* 0x00000002359b7824 */ /* 0x000fe200078e00ff */
[----:B0-----:R-:W-:Y:S01]  /*4290*/  UIADD3 UR11, UPT, UPT, UR5, 0x3f, URZ ;  /* 0x0000003f050b7890 */ /* 0x001fe2000fffe0ff */
[----:B------:R-:W-:Y:S01]  /*42a0*/  ISETP.NE.U32.AND P0, PT, R52, RZ, PT ;  /* 0x000000ff3400720c */ /* 0x000fe20003f05070 */
[----:B------:R-:W-:Y:S01]  /*42b0*/  UIADD3 UR5, UPT, UPT, UR9, 0x1000, URZ ;  /* 0x0000100009057890 */ /* 0x000fe2000fffe0ff */
[----:B------:R-:W-:Y:S01]  /*42c0*/  SHF.L.U64.HI R51, R51, 0x1, R4 ;  /* 0x0000000133337819 */ /* 0x000fe20000010204 */
[----:B------:R-:W-:Y:S01]  /*42d0*/  USHF.R.S32.HI UR7, URZ, 0x1f, UR11 ;  /* 0x0000001fff077899 */ /* 0x000fe2000801140b */
[----:B------:R-:W-:Y:S01]  /*42e0*/  LOP3.LUT R4, R49, 0xc0, RZ, 0xc0, !PT ;  /* 0x000000c031047812 */ /* 0x000fe200078ec0ff */
[----:B------:R-:W-:Y:S01]  /*42f0*/  IMAD.SHL.U32 R157, R150, 0x40, RZ ;  /* 0x00000040969d7824 */ /* 0x000fe200078e00ff */
[----:B------:R-:W-:Y:S01]  /*4300*/  USHF.R.U32.HI UR5, URZ, 0x4, UR5 ;  /* 0x00000004ff057899 */ /* 0x000fe20008011605 */
[----:B------:R-:W-:Y:S01]  /*4310*/  ISETP.LT.OR P2, PT, R58, 0x40, P0 ;  /* 0x000000403a00780c */ /* 0x000fe20000741670 */
[----:B------:R-:W-:Y:S01]  /*4320*/  ULEA.HI UR7, UR7, UR11, URZ, 0x6 ;  /* 0x0000000b07077291 */ /* 0x000fe2000f8f30ff */
[----:B------:R-:W-:Y:S01]  /*4330*/  SHF.R.U32.HI R4, RZ, 0x2, R4 ;  /* 0x00000002ff047819 */ /* 0x000fe20000011604 */
[----:B------:R-:W-:Y:S01]  /*4340*/  IMAD.WIDE R50, R157, 0x2, R50 ;  /* 0x000000029d327825 */ /* 0x000fe200078e0232 */
[----:B------:R-:W-:Y:S01]  /*4350*/  USGXT.U32 UR14, UR5, 0xe ;  /* 0x0000000e050e789a */ /* 0x000fe20008000000 */
[----:B-----5:R-:W-:Y:S01]  /*4360*/  SHF.R.S32.HI R5, RZ, 0x1f, R150 ;  /* 0x0000001fff057819 */ /* 0x020fe20000011496 */
[----:B------:R-:W-:Y:S01]  /*4370*/  USHF.R.S32.HI UR7, URZ, 0x6, UR7 ;  /* 0x00000006ff077899 */ /* 0x000fe20008011407 */
[----:B------:R-:W-:Y:S01]  /*4380*/  LOP3.LUT R155, R155, R4, RZ, 0x3c, !PT ;  /* 0x000000049b9b7212 */ /* 0x000fe200078e3cff */
[----:B------:R-:W-:Y:S01]  /*4390*/  UMOV UR4, URZ ;  /* 0x000000ff00047c82 */ /* 0x000fe20008000000 */
[----:B------:R-:W-:Y:S01]  /*43a0*/  IADD3 R50, P3, PT, R50, UR12, RZ ;  /* 0x0000000c32327c10 */ /* 0x000fe2000ff7e0ff */
[----:B------:R-:W-:Y:S01]  /*43b0*/  UISETP.LT.AND UP1, UPT, UR7, 0x1, UPT ;  /* 0x000000010700788c */ /* 0x000fe2000bf21270 */
[----:B------:R-:W-:Y:S01]  /*43c0*/  LOP3.LUT R153, R155, 0x40, RZ, 0x3c, !PT ;  /* 0x000000409b997812 */ /* 0x000fe200078e3cff */
[C---:B------:R-:W-:Y:S01]  /*43d0*/  IMAD R149, R150.reuse, 0xf, RZ ;  /* 0x0000000f96957824 */ /* 0x040fe200078e02ff */
[----:B------:R-:W-:Y:S01]  /*43e0*/  IADD3.X R51, PT, PT, R51, UR13, RZ, P3, !PT ;  /* 0x0000000d33337c10 */ /* 0x000fe20009ffe4ff */
[----:B------:R-:W-:Y:S01]  /*43f0*/  USEL UR5, UR7, 0x1, !UP1 ;  /* 0x0000000107057887 */ /* 0x000fe2000c800000 */
[C---:B------:R-:W-:Y:S01]  /*4400*/  IMAD.SHL.U32 R147, R150.reuse, 0x10, RZ ;  /* 0x0000001096937824 */ /* 0x040fe200078e00ff */
[----:B------:R-:W-:Y:S01]  /*4410*/  UIADD3 UR15, UP1, UPT, UR14, 0x2, URZ ;  /* 0x000000020e0f7890 */ /* 0x000fe2000ff3e0ff */
[C---:B------:R-:W-:Y:S01]  /*4420*/  IMAD R145, R150.reuse, 0x11, RZ ;  /* 0x0000001196917824 */ /* 0x040fe200078e02ff */
[----:B------:R-:W-:Y:S01]  /*4430*/  UIADD3 UR7, UPT, UPT, UR5, -0x1, URZ ;  /* 0xffffffff05077890 */ /* 0x000fe2000fffe0ff */
[C---:B------:R-:W-:Y:S01]  /*4440*/  IMAD R143, R150.reuse, 0x12, RZ ;  /* 0x00000012968f7824 */ /* 0x040fe200078e02ff */
[----:B------:R-:W-:Y:S01]  /*4450*/  UIADD3.X UR16, UPT, UPT, UR4, 0x40004040, URZ, UP1, !UPT ;  /* 0x4000404004107890 */ /* 0x000fe20008ffe4ff */
[C---:B------:R-:W-:Y:S01]  /*4460*/  IMAD R141, R150.reuse, 0x13, RZ ;  /* 0x00000013968d7824 */ /* 0x040fe200078e02ff */
[----:B------:R-:W-:Y:S01]  /*4470*/  UISETP.NE.U32.AND UP1, UPT, UR7, URZ, UPT ;  /* 0x000000ff0700728c */ /* 0x000fe2000bf25070 */
[C---:B------:R-:W-:Y:S01]  /*4480*/  IMAD R139, R150.reuse, 0x14, RZ ;  /* 0x00000014968b7824 */ /* 0x040fe200078e02ff */
[----:B------:R-:W-:Y:S01]  /*4490*/  UIADD3 UR11, UPT, UPT, UR8, 0x40, URZ ;  /* 0x00000040080b7890 */ /* 0x000fe2000fffe0ff */
[C---:B------:R-:W-:Y:S01]  /*44a0*/  IMAD R137, R150.reuse, 0x15, RZ ;  /* 0x0000001596897824 */ /* 0x040fe200078e02ff */
[C---:B------:R-:W-:Y:S01]  /*44b0*/  SHF.L.U64.HI R168, R150.reuse, 0x1, R5 ;  /* 0x0000000196a87819 */ /* 0x040fe20000010205 */
[C---:B------:R-:W-:Y:S01]  /*44c0*/  IMAD R135, R150.reuse, 0x16, RZ ;  /* 0x0000001696877824 */ /* 0x040fe200078e02ff */
[----:B------:R-:W-:Y:S01]  /*44d0*/  SHF.R.S32.HI R5, RZ, 0x1f, R44 ;  /* 0x0000001fff057819 */ /* 0x000fe2000001142c */
        /* <DEDUP_REMOVED lines=18> */
[C---:B------:R-:W-:Y:S01]  /*4600*/  IMAD.SHL.U32 R115, R150.reuse, 0x20, RZ ;  /* 0x0000002096737824 */ /* 0x040fe200078e00ff */
        /* <DEDUP_REMOVED lines=59> */
[----:B------:R-:W-:Y:S01]  /*49c0*/  IMAD.SHL.U32 R151, R151, 0x40, RZ ;  /* 0x0000004097977824 */ /* 0x000fe200078e00ff */
[----:B------:R-:W-:Y:S01]  /*49d0*/  SHF.R.S32.HI R86, RZ, 0x1f, R87 ;  /* 0x0000001fff567819 */ /* 0x000fe20000011457 */
[C---:B------:R-:W-:Y:S01]  /*49e0*/  IMAD R55, R150.reuse, 0x3e, RZ ;  /* 0x0000003e96377824 */ /* 0x040fe200078e02ff */
[----:B------:R-:W-:Y:S01]  /*49f0*/  SHF.R.S32.HI R84, RZ, 0x1f, R85 ;  /* 0x0000001fff547819 */ /* 0x000fe20000011455 */
[----:B------:R-:W-:Y:S01]  /*4a00*/  IMAD R53, R150, 0x3f, RZ ;  /* 0x0000003f96357824 */ /* 0x000fe200078e02ff */
[----:B------:R-:W-:-:S02]  /*4a10*/  SHF.R.S32.HI R82, RZ, 0x1f, R83 ;  /* 0x0000001fff527819 */ /* 0x000fc40000011453 */
[----:B------:R-:W-:Y:S02]  /*4a20*/  SHF.R.S32.HI R80, RZ, 0x1f, R81 ;  /* 0x0000001fff507819 */ /* 0x000fe40000011451 */
[----:B------:R-:W-:Y:S02]  /*4a30*/  SHF.R.S32.HI R78, RZ, 0x1f, R79 ;  /* 0x0000001fff4e7819 */ /* 0x000fe4000001144f */
[----:B------:R-:W-:Y:S02]  /*4a40*/  SHF.R.S32.HI R76, RZ, 0x1f, R77 ;  /* 0x0000001fff4c7819 */ /* 0x000fe4000001144d */
[----:B------:R-:W-:Y:S02]  /*4a50*/  SHF.R.S32.HI R74, RZ, 0x1f, R75 ;  /* 0x0000001fff4a7819 */ /* 0x000fe4000001144b */
[----:B------:R-:W-:Y:S02]  /*4a60*/  SHF.R.S32.HI R72, RZ, 0x1f, R73 ;  /* 0x0000001fff487819 */ /* 0x000fe40000011449 */
[----:B------:R-:W-:-:S02]  /*4a70*/  SHF.R.S32.HI R70, RZ, 0x1f, R71 ;  /* 0x0000001fff467819 */ /* 0x000fc40000011447 */
[----:B------:R-:W-:Y:S02]  /*4a80*/  SHF.R.S32.HI R68, RZ, 0x1f, R69 ;  /* 0x0000001fff447819 */ /* 0x000fe40000011445 */
[----:B------:R-:W-:Y:S02]  /*4a90*/  SHF.R.S32.HI R66, RZ, 0x1f, R67 ;  /* 0x0000001fff427819 */ /* 0x000fe40000011443 */
[----:B------:R-:W-:Y:S02]  /*4aa0*/  SHF.R.S32.HI R64, RZ, 0x1f, R65 ;  /* 0x0000001fff407819 */ /* 0x000fe40000011441 */
[----:B------:R-:W-:Y:S02]  /*4ab0*/  SHF.R.S32.HI R62, RZ, 0x1f, R63 ;  /* 0x0000001fff3e7819 */ /* 0x000fe4000001143f */
[----:B------:R-:W-:Y:S02]  /*4ac0*/  SHF.R.S32.HI R60, RZ, 0x1f, R61 ;  /* 0x0000001fff3c7819 */ /* 0x000fe4000001143d */
[----:B------:R-:W-:-:S02]  /*4ad0*/  SHF.R.S32.HI R58, RZ, 0x1f, R59 ;  /* 0x0000001fff3a7819 */ /* 0x000fc4000001143b */
[----:B------:R-:W-:Y:S01]  /*4ae0*/  SHF.R.S32.HI R56, RZ, 0x1f, R57 ;  /* 0x0000001fff387819 */ /* 0x000fe20000011439 */
[----:B--2---:R0:W-:Y:S04]  /*4af0*/  STS.U16 [R155+UR9], R6 ;  /* 0x000000069b007988 */ /* 0x0041e80008000409 */
[----:B---3--:R0:W-:Y:S04]  /*4b00*/  STS.U16 [R155+UR9+0x400], R10 ;  /* 0x0004000a9b007988 */ /* 0x0081e80008000409 */
[----:B----4-:R0:W-:Y:S04]  /*4b10*/  STS.U16 [R155+UR9+0x800], R14 ;  /* 0x0008000e9b007988 */ /* 0x0101e80008000409 */
[----:B------:R0:W-:Y:S04]  /*4b20*/  STS.U16 [R155+UR9+0xc00], R18 ;  /* 0x000c00129b007988 */ /* 0x0001e80008000409 */
[----:B------:R0:W-:Y:S04]  /*4b30*/  STS.U16 [R153+UR9+0x200], R8 ;  /* 0x0002000899007988 */ /* 0x0001e80008000409 */
[----:B------:R0:W-:Y:S04]  /*4b40*/  STS.U16 [R153+UR9+0x600], R12 ;  /* 0x0006000c99007988 */ /* 0x0001e80008000409 */
[----:B------:R0:W-:Y:S04]  /*4b50*/  STS.U16 [R153+UR9+0xa00], R16 ;  /* 0x000a001099007988 */ /* 0x0001e80008000409 */
[----:B------:R0:W-:Y:S01]  /*4b60*/  STS.U16 [R153+UR9+0xe00], R20 ;  /* 0x000e001499007988 */ /* 0x0001e20008000409 */
[----:B------:R1:W-:Y:S06]  /*4b70*/  MEMBAR.ALL.CTA ;  /* 0x0000000000007992 */ /* 0x0003ec0000008000 */
[----:B-1----:R-:W1:Y:S02]  /*4b80*/  FENCE.VIEW.ASYNC.S ;  /* 0x00000000000073c6 */ /* 0x002e640000000000 */
[----:B-1----:R-:W-:Y:S06]  /*4b90*/  BAR.SYNC.DEFER_BLOCKING 0x0 ;  /* 0x0000000000007b1d */ /* 0x002fec0000010000 */
[----:B------:R-:W-:Y:S05]  /*4ba0*/  @P2 BRA `(.L_x_7) ;  /* 0x0000000000c02947 */ /* 0x000fea0003800000 */
[----:B------:R-:W-:Y:S01]  /*4bb0*/  USHF.R.U32.HI UR12, URZ, 0x4, UR9 ;  /* 0x00000004ff0c7899 */ /* 0x000fe20008011609 */
[----:B------:R-:W-:Y:S01]  /*4bc0*/  UMOV UR4, URZ ;  /* 0x000000ff00047c82 */ /* 0x000fe20008000000 */
[----:B------:R-:W-:Y:S02]  /*4bd0*/  UIADD3 UR17, UPT, UPT, UR8, 0x48, URZ ;  /* 0x0000004808117890 */ /* 0x000fe4000fffe0ff */
[----:B------:R-:W-:Y:S02]  /*4be0*/  USGXT.U32 UR12, UR12, 0xe ;  /* 0x0000000e0c0c789a */ /* 0x000fe40008000000 */
[----:B------:R-:W-:Y:S02]  /*4bf0*/  UIADD3 UR30, UPT, UPT, UR8, 0x50, URZ ;  /* 0x00000050081e7890 */ /* 0x000fe4000fffe0ff */
[----:B------:R-:W-:Y:S02]  /*4c00*/  UIADD3 UR40, UP2, UPT, UR12, 0x2, URZ ;  /* 0x000000020c287890 */ /* 0x000fe4000ff5e0ff */
[----:B------:R-:W-:-:S02]  /*4c10*/  UIADD3 UR31, UPT, UPT, UR8, 0x58, URZ ;  /* 0x00000058081f7890 */ /* 0x000fc4000fffe0ff */
[----:B------:R-:W-:Y:S02]  /*4c20*/  UIADD3.X UR41, UPT, UPT, UR4, 0x40004040, URZ, UP2, !UPT ;  /* 0x4000404004297890 */ /* 0x000fe400097fe4ff */
[----:B------:R-:W-:Y:S02]  /*4c30*/  UIADD3 UR34, UPT, UPT, UR8, 0x20, URZ ;  /* 0x0000002008227890 */ /* 0x000fe4000fffe0ff */
[----:B------:R-:W-:Y:S02]  /*4c40*/  UIADD3.64 UR28, UPT, UPT, UR40, 0x2, URZ ;  /* 0x00000002281c7897 */ /* 0x000fe4000fffe0ff */
[----:B------:R-:W-:Y:S02]  /*4c50*/  UIADD3.64 UR32, UPT, UPT, UR40, 0x4, URZ ;  /* 0x0000000428207897 */ /* 0x000fe4000fffe0ff */
[----:B------:R-:W-:Y:S02]  /*4c60*/  UIADD3 UR35, UPT, UPT, UR8, 0x60, URZ ;  /* 0x0000006008237890 */ /* 0x000fe4000fffe0ff */
[----:B------:R-:W-:-:S02]  /*4c70*/  UIADD3 UR39, UPT, UPT, UR8, 0x20, URZ ;  /* 0x0000002008277890 */ /* 0x000fc4000fffe0ff */
[----:B------:R-:W-:Y:S02]  /*4c80*/  UIADD3 UR36, UPT, UPT, UR8, 0x68, URZ ;  /* 0x0000006808247890 */ /* 0x000fe4000fffe0ff */
[----:B------:R-:W-:Y:S02]  /*4c90*/  UIADD3 UR46, UPT, UPT, UR8, 0x20, URZ ;  /* 0x00000020082e7890 */ /* 0x000fe4000fffe0ff */
[----:B------:R-:W-:Y:S01]  /*4ca0*/  UIADD3 UR37, UPT, UPT, UR8, 0x70, URZ ;  /* 0x0000007008257890 */ /* 0x000fe2000fffe0ff */
[----:B------:R-:W-:Y:S01]  /*4cb0*/  UMOV UR18, 0x0 ;  /* 0x0000000000127882 */ /* 0x000fe20000000000 */
[----:B------:R-:W-:Y:S01]  /*4cc0*/  UMOV UR19, 0x8080010 ;  /* 0x0808001000137882 */ /* 0x000fe20000000000 */
[----:B------:R-:W-:Y:S02]  /*4cd0*/  UIADD3 UR47, UPT, UPT, UR8, 0x20, URZ ;  /* 0x00000020082f7890 */ /* 0x000fe4000fffe0ff */
[----:B------:R-:W-:Y:S01]  /*4ce0*/  UIADD3 UR38, UPT, UPT, UR8, 0x78, URZ ;  /* 0x0000007808267890 */ /* 0x000fe2000fffe0ff */
[----:B------:R-:W-:Y:S01]  /*4cf0*/  UMOV UR13, 0x40004040 ;  /* 0x40004040000d7882 */ /* 0x000fe20000000000 */
[----:B------:R-:W-:Y:S01]  /*4d00*/  UMOV UR26, 0x0 ;  /* 0x00000000001a7882 */ /* 0x000fe20000000000 */
[----:B------:R-:W-:Y:S01]  /*4d10*/  UMOV UR27, 0x8080010 ;  /* 0x08080010001b7882 */ /* 0x000fe20000000000 */
[----:B------:R-:W-:Y:S01]  /*4d20*/  UMOV UR24, 0x0 ;  /* 0x0000000000187882 */ /* 0x000fe20000000000 */
[----:B------:R-:W-:Y:S01]  /*4d30*/  UMOV UR25, 0x8080010 ;  /* 0x0808001000197882 */ /* 0x000fe20000000000 */
[----:B------:R1:W-:Y:S01]  /*4d40*/  UTCHMMA tmem[UR11], gdesc[UR12], tmem[UR8], tmem[UR18], idesc[UR19], !UPT ;  /* 0x00ff120c0b0079ea */ /* 0x0003e2000f800008 */
[----:B------:R-:W-:Y:S01]  /*4d50*/  UMOV UR22, 0x0 ;  /* 0x0000000000167882 */ /* 0x000fe20000000000 */
[----:B------:R-:W-:Y:S01]  /*4d60*/  UMOV UR23, 0x8080010 ;  /* 0x0808001000177882 */ /* 0x000fe20000000000 */
[----:B------:R1:W-:Y:S01]  /*4d70*/  UTCHMMA tmem[UR17], gdesc[UR40], tmem[UR8], tmem[UR26], idesc[UR27], UPT ;  /* 0x00ff1a28110079ea */ /* 0x0003e2000b800008 */
        /* <DEDUP_REMOVED lines=8> */
[----:B------:R-:W-:Y:S01]  /*4e00*/  UMOV UR4, UR6 ;  /* 0x0000000600047c82 */ /* 0x000fe20008000000 */
[----:B------:R-:W-:Y:S01]  /*4e10*/  UMOV UR5, URZ ;  /* 0x000000ff00057c82 */ /* 0x000fe20008000000 */
[----:B------:R1:W-:Y:S01]  /*4e20*/  UTCHMMA tmem[UR35], gdesc[UR12], tmem[UR34], tmem[UR42], idesc[UR43], !UPT ;  /* 0x00ff2a0c230079ea */ /* 0x0003e2000f800022 */
[----:B------:R-:W-:Y:S01]  /*4e30*/  UMOV UR50, 0x0 ;  /* 0x0000000000327882 */ /* 0x000fe20000000000 */
[----:B------:R-:W-:Y:S01]  /*4e40*/  UMOV UR51, 0x8080010 ;  /* 0x0808001000337882 */ /* 0x000fe20000000000 */
[----:B------:R1:W-:Y:S01]  /*4e50*/  UTCHMMA tmem[UR36], gdesc[UR40], tmem[UR39], tmem[UR44], idesc[UR45], UPT ;  /* 0x00ff2c28240079ea */ /* 0x0003e2000b800027 */
[----:B------:R-:W-:Y:S01]  /*4e60*/  UMOV UR4, UR4 ;  /* 0x0000000400047c82 */ /* 0x000fe20008000000 */
[----:B------:R1:W-:Y:S01]  /*4e70*/  UTCHMMA tmem[UR37], gdesc[UR28], tmem[UR46], tmem[UR48], idesc[UR49], UPT ;  /* 0x00ff301c250079ea */ /* 0x0003e2000b80002e */
[----:B------:R1:W-:Y:S01]  /*4e80*/  UTCHMMA tmem[UR38], gdesc[UR32], tmem[UR47], tmem[UR50], idesc[UR51], UPT ;  /* 0x00ff3220260079ea */ /* 0x0003e2000b80002f */
[----:B------:R1:W-:Y:S01]  /*4e90*/  UTCBAR [UR4], URZ ;  /* 0x000000ff040073e9 */ /* 0x0003e200080000ff */
[----:B------:R-:W-:Y:S01]  /*4ea0*/  NOP ;  /* 0x0000000000007918 */ /* 0x000fe20000000000 */
.L_x_7:
[----:B------:R-:W-:Y:S01]  /*4eb0*/  SHF.R.S32.HI R54, RZ, 0x1f, R55 ;  /* 0x0000001fff367819 */ /* 0x000fe20000011437 */
[----:B-1----:R-:W-:Y:S01]  /*4ec0*/  UMOV UR4, URZ ;  /* 0x000000ff00047c82 */ /* 0x002fe20008000000 */
[----:B------:R-:W-:Y:S01]  /*4ed0*/  SHF.R.S32.HI R52, RZ, 0x1f, R53 ;  /* 0x0000001fff347819 */ /* 0x000fe20000011435 */
[----:B------:R-:W-:Y:S01]  /*4ee0*/  UMOV UR12, UR15 ;  /* 0x0000000f000c7c82 */ /* 0x000fe20008000000 */
[----:B------:R-:W-:Y:S01]  /*4ef0*/  UMOV UR13, UR16 ;  /* 0x00000010000d7c82 */ /* 0x000fe20008000000 */
[----:B------:R-:W-:Y:S05]  /*4f00*/  BRA.U !UP1, `(.L_x_8) ;  /* 0x0000002109987547 */ /* 0x000fea000b800000 */
[----:B------:R-:W-:Y:S01]  /*4f10*/  SHF.L.U64.HI R166, R44, 0x1, R5 ;  /* 0x000000012ca67819 */ /* 0x000fe20000010205 */
[----:B------:R-:W-:Y:S01]  /*4f20*/  UIADD3.64 UR22, UPT, UPT, UR12, 0x2, URZ ;  /* 0x000000020c167897 */ /* 0x000fe2000fffe0ff */
[----:B------:R-:W-:Y:S01]  /*4f30*/  SHF.L.U64.HI R164, R39, 0x1, R164 ;  /* 0x0000000127a47819 */ /* 0x000fe200000102a4 */
[----:B------:R-:W-:Y:S01]  /*4f40*/  UIADD3.64 UR24, UPT, UPT, UR12, 0x4, URZ ;  /* 0x000000040c187897 */ /* 0x000fe2000fffe0ff */
[----:B------:R-:W-:Y:S01]  /*4f50*/  SHF.L.U64.HI R162, R41, 0x1, R162 ;  /* 0x0000000129a27819 */ /* 0x000fe200000102a2 */
[----:B------:R-:W-:Y:S01]  /*4f60*/  UMOV UR18, UR7 ;  /* 0x0000000700127c82 */ /* 0x000fe20008000000 */
[----:B------:R-:W-:Y:S01]  /*4f70*/  SHF.L.U64.HI R160, R38, 0x1, R7 ;  /* 0x0000000126a07819 */ /* 0x000fe20000010207 */
[----:B------:R-:W-:Y:S01]  /*4f80*/  UMOV UR19, 0x1 ;  /* 0x0000000100137882 */ /* 0x000fe20000000000 */
[----:B------:R-:W-:Y:S01]  /*4f90*/  SHF.L.U64.HI R158, R46, 0x1, R9 ;  /* 0x000000012e9e7819 */ /* 0x000fe20000010209 */
[----:B------:R-:W-:Y:S01]  /*4fa0*/  UMOV UR5, URZ ;  /* 0x000000ff00057c82 */ /* 0x000fe20008000000 */
[----:B------:R-:W-:Y:S01]  /*4fb0*/  SHF.L.U64.HI R156, R36, 0x1, R11 ;  /* 0x00000001249c7819 */ /* 0x000fe2000001020b */
[----:B------:R-:W-:Y:S01]  /*4fc0*/  UMOV UR15, 0x40004040 ;  /* 0x40004040000f7882 */ /* 0x000fe20000000000 */
[----:B------:R-:W-:-:S02]  /*4fd0*/  SHF.L.U64.HI R154, R42, 0x1, R13 ;  /* 0x000000012a9a7819 */ /* 0x000fc4000001020d */
[----:B------:R-:W-:Y:S02]  /*4fe0*/  SHF.L.U64.HI R152, R3, 0x1, R152 ;  /* 0x0000000103987819 */ /* 0x000fe40000010298 */
[----:B------:R-:W-:Y:S02]  /*4ff0*/  SHF.L.U64.HI R150, R40, 0x1, R15 ;  /* 0x0000000128967819 */ /* 0x000fe4000001020f */
[----:B------:R-:W-:Y:S02]  /*5000*/  SHF.L.U64.HI R148, R149, 0x1, R148 ;  /* 0x0000000195947819 */ /* 0x000fe40000010294 */
[----:B------:R-:W-:Y:S02]  /*5010*/  SHF.L.U64.HI R146, R147, 0x1, R146 ;  /* 0x0000000193927819 */ /* 0x000fe40000010292 */
[----:B------:R-:W-:Y:S02]  /*5020*/  SHF.L.U64.HI R144, R145, 0x1, R144 ;  /* 0x0000000191907819 */ /* 0x000fe40000010290 */
        /* <DEDUP_REMOVED lines=45> */
[----:B------:R-:W-:-:S07]  /*5300*/  SHF.L.U64.HI R52, R53, 0x1, R52 ;  /* 0x0000000135347819 */ /* 0x000fce0000010234 */
.L_x_11:
[C---:B------:R-:W-:Y:S02]  /*5310*/  ISETP.GT.AND P5, PT, R37.reuse, 0x6, PT ;  /* 0x000000062500780c */ /* 0x040fe40003fa4270 */
[-C--:B0-----:R-:W-:Y:S02]  /*5320*/  LEA R4, P2, R44, R50.reuse, 0x1 ;  /* 0x000000322c047211 */ /* 0x081fe400078408ff */
[----:B------:R-:W-:Y:S02]  /*5330*/  ISETP.GT.AND P3, PT, R37, 0x7, PT ;  /* 0x000000072500780c */ /* 0x000fe40003f64270 */
[----:B------:R-:W-:Y:S01]  /*5340*/  PRMT R207, RZ, 0x7610, R207 ;  /* 0x00007610ffcf7816 */ /* 0x000fe200000000cf */
[----:B------:R-:W-:Y:S01]  /*5350*/  IMAD.X R5, R51, 0x1, R166, P2 ;  /* 0x0000000133057824 */ /* 0x000fe200010e06a6 */
[----:B0-----:R-:W-:Y:S02]  /*5360*/  LEA R8, P4, R39, R50, 0x1 ;  /* 0x0000003227087211 */ /* 0x001fe400078808ff */
[----:B------:R-:W-:-:S02]  /*5370*/  ISETP.GT.AND P2, PT, R37, 0x8, PT ;  /* 0x000000082500780c */ /* 0x000fc40003f44270 */
[----:B------:R-:W-:Y:S01]  /*5380*/  PRMT R216, RZ, 0x7610, R216 ;  /* 0x00007610ffd87816 */ /* 0x000fe200000000d8 */
[----:B------:R-:W-:Y:S01]  /*5390*/  IMAD.X R9, R51, 0x1, R164, P4 ;  /* 0x0000000133097824 */ /* 0x000fe200020e06a4 */
[----:B------:R0:W5:Y:S01]  /*53a0*/  @P5 LDG.E.U16 R207, desc[UR20][R4.64] ;  /* 0x0000001404cf5981 */ /* 0x000162000c1e1500 */
[----:B------:R-:W-:Y:S02]  /*53b0*/  ISETP.GT.AND P4, PT, R37, 0x9, PT ;  /* 0x000000092500780c */ /* 0x000fe40003f84270 */
[-C--:B------:R-:W-:Y:S01]  /*53c0*/  LEA R6, P5, R41, R50.reuse, 0x1 ;  /* 0x0000003229067211 */ /* 0x080fe200078a08ff */
[----:B------:R1:W5:Y:S01]  /*53d0*/  @P3 LDG.E.U16 R216, desc[UR20][R8.64] ;  /* 0x0000001408d83981 */ /* 0x000362000c1e1500 */
[----:B------:R-:W-:Y:S02]  /*53e0*/  LEA R10, P6, R38, R50, 0x1 ;  /* 0x00000032260a7211 */ /* 0x000fe400078c08ff */
[----:B------:R-:W-:Y:S01]  /*53f0*/  PRMT R205, RZ, 0x7610, R205 ;  /* 0x00007610ffcd7816 */ /* 0x000fe200000000cd */
[----:B------:R-:W-:Y:S01]  /*5400*/  IMAD.X R7, R51, 0x1, R162, P5 ;  /* 0x0000000133077824 */ /* 0x000fe200028e06a2 */
[----:B------:R-:W-:Y:S01]  /*5410*/  ISETP.GT.AND P3, PT, R37, 0xa, PT ;  /* 0x0000000a2500780c */ /* 0x000fe20003f64270 */
[----:B------:R-:W-:Y:S01]  /*5420*/  IMAD.X R11, R51, 0x1, R160, P6 ;  /* 0x00000001330b7824 */ /* 0x000fe200030e06a0 */
[----:B------:R-:W-:-:S02]  /*5430*/  PRMT R212, RZ, 0x7610, R212 ;  /* 0x00007610ffd47816 */ /* 0x000fc400000000d4 */
[-C--:B0-----:R-:W-:Y:S01]  /*5440*/  LEA R4, P5, R46, R50.reuse, 0x1 ;  /* 0x000000322e047211 */ /* 0x081fe200078a08ff */
[----:B------:R0:W5:Y:S01]  /*5450*/  @P2 LDG.E.U16 R205, desc[UR20][R6.64] ;  /* 0x0000001406cd2981 */ /* 0x000162000c1e1500 */
[----:B------:R-:W-:Y:S02]  /*5460*/  ISETP.GT.AND P2, PT, R37, 0xb, PT ;  /* 0x0000000b2500780c */ /* 0x000fe40003f44270 */
[----:B------:R-:W-:Y:S01]  /*5470*/  PRMT R201, RZ, 0x7610, R201 ;  /* 0x00007610ffc97816 */ /* 0x000fe200000000c9 */
[----:B------:R2:W5:Y:S01]  /*5480*/  @P4 LDG.E.U16 R212, desc[UR20][R10.64] ;  /* 0x000000140ad44981 */ /* 0x000562000c1e1500 */
[----:B------:R-:W-:Y:S01]  /*5490*/  IMAD.X R5, R51, 0x1, R158, P5 ;  /* 0x0000000133057824 */ /* 0x000fe200028e069e */
[----:B------:R-:W-:Y:S02]  /*54a0*/  ISETP.GT.AND P4, PT, R37, 0xc, PT ;  /* 0x0000000c2500780c */ /* 0x000fe40003f84270 */
[-C--:B-1----:R-:W-:Y:S02]  /*54b0*/  LEA R8, P6, R36, R50.reuse, 0x1 ;  /* 0x0000003224087211 */ /* 0x082fe400078c08ff */
[----:B0-----:R-:W-:Y:S01]  /*54c0*/  LEA R6, P5, R42, R50, 0x1 ;  /* 0x000000322a067211 */ /* 0x001fe200078a08ff */
[----:B------:R0:W5:Y:S01]  /*54d0*/  @P3 LDG.E.U16 R201, desc[UR20][R4.64] ;  /* 0x0000001404c93981 */ /* 0x000162000c1e1500 */
[----:B------:R-:W-:Y:S01]  /*54e0*/  PRMT R210, RZ, 0x7610, R210 ;  /* 0x00007610ffd27816 */ /* 0x000fe200000000d2 */
[----:B------:R-:W-:Y:S01]  /*54f0*/  IMAD.X R9, R51, 0x1, R156, P6 ;  /* 0x0000000133097824 */ /* 0x000fe200030e069c */
[----:B------:R-:W-:Y:S01]  /*5500*/  ISETP.GT.AND P3, PT, R37, 0xd, PT ;  /* 0x0000000d2500780c */ /* 0x000fe20003f64270 */
[----:B------:R-:W-:Y:S01]  /*5510*/  IMAD.X R7, R51, 0x1, R154, P5 ;  /* 0x0000000133077824 */ /* 0x000fe200028e069a */
[----:B------:R-:W-:-:S02]  /*5520*/  PRMT R208, RZ, 0x7610, R208 ;  /* 0x00007610ffd07816 */ /* 0x000fc400000000d0 */
[-C--:B--2---:R-:W-:Y:S01]  /*5530*/  LEA R10, P6, R3, R50.reuse, 0x1 ;  /* 0x00000032030a7211 */ /* 0x084fe200078c08ff */
[----:B------:R1:W5:Y:S01]  /*5540*/  @P2 LDG.E.U16 R210, desc[UR20][R8.64] ;  /* 0x0000001408d22981 */ /* 0x000362000c1e1500 */
[----:B------:R-:W-:Y:S02]  /*5550*/  ISETP.GT.AND P2, PT, R37, 0xe, PT ;  /* 0x0000000e2500780c */ /* 0x000fe40003f44270 */
[----:B------:R-:W-:Y:S01]  /*5560*/  PRMT R199, RZ, 0x7610, R199 ;  /* 0x00007610ffc77816 */ /* 0x000fe200000000c7 */
[----:B------:R2:W5:Y:S01]  /*5570*/  @P4 LDG.E.U16 R208, desc[UR20][R6.64] ;  /* 0x0000001406d04981 */ /* 0x000562000c1e1500 */
[----:B------:R-:W-:Y:S01]  /*5580*/  IMAD.X R11, R51, 0x1, R152, P6 ;  /* 0x00000001330b7824 */ /* 0x000fe200030e0698 */
[----:B------:R-:W-:Y:S02]  /*5590*/  ISETP.GT.AND P4, PT, R37, 0xf, PT ;  /* 0x0000000f2500780c */ /* 0x000fe40003f84270 */
[-C--:B0-----:R-:W-:Y:S02]  /*55a0*/  LEA R4, P5, R40, R50.reuse, 0x1 ;  /* 0x0000003228047211 */ /* 0x081fe400078a08ff */
[----:B-1----:R-:W-:Y:S01]  /*55b0*/  LEA R8, P6, R149, R50, 0x1 ;  /* 0x0000003295087211 */ /* 0x002fe200078c08ff */
        /* <DEDUP_REMOVED lines=40> */
[----:B------:R-:W5:Y:S01]  /*5840*/  @P4 LDG.E.U16 R198, desc[UR20][R10.64] ;  /* 0x000000140ac64981 */ /* 0x000f62000c1e1500 */
        /* <DEDUP_REMOVED lines=10> */
[-C--:B------:R-:W-:Y:S01]  /*58f0*/  LEA R12, P6, R129, R50.reuse, 0x1 ;  /* 0x00000032810c7211 */ /* 0x080fe200078c08ff */
[----:B------:R1:W5:Y:S01]  /*5900*/  @P2 LDG.E.U16 R196, desc[UR20][R8.64] ;  /* 0x0000001408c42981 */ /* 0x000362000c1e1500 */
[----:B------:R-:W-:Y:S02]  /*5910*/  ISETP.GT.AND P2, PT, R37, 0x1a, PT ;  /* 0x0000001a2500780c */ /* 0x000fe40003f44270 */
[-C--:B0-----:R-:W-:Y:S01]  /*5920*/  LEA R4, P5, R127, R50.reuse, 0x1 ;  /* 0x000000327f047211 */ /* 0x081fe200078a08ff */
[----:B------:R-:W5:Y:S01]  /*5930*/  @P4 LDG.E.U16 R16, desc[UR20][R6.64] ;  /* 0x0000001406104981 */ /* 0x000f62000c1e1500 */
[----:B------:R-:W-:Y:S01]  /*5940*/  PRMT R167, RZ, 0x7610, R167 ;  /* 0x00007610ffa77816 */ /* 0x000fe200000000a7 */
[----:B------:R-:W-:Y:S01]  /*5950*/  IMAD.X R13, R51, 0x1, R128, P6 ;  /* 0x00000001330d7824 */ /* 0x000fe200030e0680 */
[----:B------:R-:W-:Y:S01]  /*5960*/  ISETP.GT.AND P4, PT, R37, 0x1b, PT ;  /* 0x0000001b2500780c */ /* 0x000fe20003f84270 */
[----:B------:R-:W-:Y:S01]  /*5970*/  IMAD.X R5, R51, 0x1, R126, P5 ;  /* 0x0000000133057824 */ /* 0x000fe200028e067e */
[----:B------:R-:W-:-:S02]  /*5980*/  LEA R10, P5, R125, R50, 0x1 ;  /* 0x000000327d0a7211 */ /* 0x000fc400078a08ff */
[-C--:B-1----:R-:W-:Y:S01]  /*5990*/  LEA R8, P6, R123, R50.reuse, 0x1 ;  /* 0x000000327b087211 */ /* 0x082fe200078c08ff */
[----:B------:R0:W5:Y:S01]  /*59a0*/  @P3 LDG.E.U16 R167, desc[UR20][R12.64] ;  /* 0x000000140ca73981 */ /* 0x000162000c1e1500 */
[----:B------:R-:W-:Y:S02]  /*59b0*/  PRMT R17, RZ, 0x7610, R17 ;  /* 0x00007610ff117816 */ /* 0x000fe40000000011 */
[----:B------:R-:W-:Y:S01]  /*59c0*/  ISETP.GT.AND P3, PT, R37, 0x1c, PT ;  /* 0x0000001c2500780c */ /* 0x000fe20003f64270 */
[C---:B------:R-:W-:Y:S01]  /*59d0*/  IMAD.X R9, R51.reuse, 0x1, R122, P6 ;  /* 0x0000000133097824 */ /* 0x040fe200030e067a */
[----:B------:R-:W-:Y:S01]  /*59e0*/  PRMT R192, RZ, 0x7610, R192 ;  /* 0x00007610ffc07816 */ /* 0x000fe200000000c0 */
[----:B------:R-:W-:Y:S01]  /*59f0*/  IMAD.X R11, R51, 0x1, R124, P5 ;  /* 0x00000001330b7824 */ /* 0x000fe200028e067c */
[----:B------:R-:W5:Y:S01]  /*5a00*/  @P2 LDG.E.U16 R17, desc[UR20][R4.64] ;  /* 0x0000001404112981 */ /* 0x000f62000c1e1500 */
[----:B0-----:R-:W-:-:S03]  /*5a10*/  LEA R12, P6, R119, R50, 0x1 ;  /* 0x00000032770c7211 */ /* 0x001fc600078c08ff */
[----:B------:R0:W5:Y:S01]  /*5a20*/  @P4 LDG.E.U16 R192, desc[UR20][R10.64] ;  /* 0x000000140ac04981 */ /* 0x000162000c1e1500 */
[----:B------:R-:W-:Y:S02]  /*5a30*/  ISETP.GT.AND P2, PT, R37, 0x1d, PT ;  /* 0x0000001d2500780c */ /* 0x000fe40003f44270 */
[----:B------:R-:W-:Y:S01]  /*5a40*/  PRMT R18, RZ, 0x7610, R18 ;  /* 0x00007610ff127816 */ /* 0x000fe20000000012 */
[----:B------:R-:W-:Y:S01]  /*5a50*/  IMAD.X R13, R51, 0x1, R118, P6 ;  /* 0x00000001330d7824 */ /* 0x000fe200030e0676 */
[-C--:B------:R-:W-:Y:S02]  /*5a60*/  LEA R6, P5, R121, R50.reuse, 0x1 ;  /* 0x0000003279067211 */ /* 0x080fe400078a08ff */
[----:B------:R-:W-:Y:S02]  /*5a70*/  PRMT R163, RZ, 0x7610, R163 ;  /* 0x00007610ffa37816 */ /* 0x000fe400000000a3 */
[----:B------:R1:W5:Y:S01]  /*5a80*/  @P3 LDG.E.U16 R18, desc[UR20][R8.64] ;  /* 0x0000001408123981 */ /* 0x000362000c1e1500 */
[----:B0-----:R-:W-:Y:S01]  /*5a90*/  LEA R10, P6, R115, R50, 0x1 ;  /* 0x00000032730a7211 */ /* 0x001fe200078c08ff */
[----:B------:R-:W-:Y:S01]  /*5aa0*/  IMAD.X R7, R51, 0x1, R120, P5 ;  /* 0x0000000133077824 */ /* 0x000fe200028e0678 */
[----:B------:R-:W-:-:S03]  /*5ab0*/  ISETP.GT.AND P4, PT, R37, 0x20, PT ;  /* 0x000000202500780c */ /* 0x000fc60003f84270 */
[----:B------:R-:W-:Y:S01]  /*5ac0*/  IMAD.X R11, R51, 0x1, R114, P6 ;  /* 0x00000001330b7824 */ /* 0x000fe200030e0672 */
[----:B------:R0:W5:Y:S01]  /*5ad0*/  @P2 LDG.E.U16 R163, desc[UR20][R6.64] ;  /* 0x0000001406a32981 */ /* 0x000162000c1e1500 */
[-C--:B-1----:R-:W-:Y:S02]  /*5ae0*/  LEA R8, P6, R113, R50.reuse, 0x1 ;  /* 0x0000003271087211 */ /* 0x082fe400078c08ff */
[----:B------:R-:W-:Y:S02]  /*5af0*/  ISETP.GT.AND P2, PT, R37, 0x1f, PT ;  /* 0x0000001f2500780c */ /* 0x000fe40003f44270 */
[-C--:B------:R-:W-:Y:S01]  /*5b00*/  LEA R4, P5, R117, R50.reuse, 0x1 ;  /* 0x0000003275047211 */ /* 0x080fe200078a08ff */
[----:B------:R-:W-:Y:S01]  /*5b10*/  IMAD.X R9, R51, 0x1, R112, P6 ;  /* 0x0000000133097824 */ /* 0x000fe200030e0670 */
[----:B0-----:R-:W-:Y:S02]  /*5b20*/  LEA R6, P6, R111, R50, 0x1 ;  /* 0x000000326f067211 */ /* 0x001fe400078c08ff */
[----:B------:R-:W-:Y:S01]  /*5b30*/  PRMT R20, RZ, 0x7610, R20 ;  /* 0x00007610ff147816 */ /* 0x000fe20000000014 */
[----:B------:R-:W-:Y:S01]  /*5b40*/  IMAD.X R5, R51, 0x1, R116, P5 ;  /* 0x0000000133057824 */ /* 0x000fe200028e0674 */
[----:B------:R-:W-:Y:S01]  /*5b50*/  ISETP.GT.AND P3, PT, R37, 0x1e, PT ;  /* 0x0000001e2500780c */ /* 0x000fe20003f64270 */
[----:B------:R-:W-:Y:S01]  /*5b60*/  IMAD.X R7, R51, 0x1, R110, P6 ;  /* 0x0000000133077824 */ /* 0x000fe200030e066e */
[----:B------:R-:W-:-:S02]  /*5b70*/  ISETP.GT.AND P5, PT, R37, 0x23, PT ;  /* 0x000000232500780c */ /* 0x000fc40003fa4270 */
[-C--:B------:R-:W-:Y:S01]  /*5b80*/  LEA RZ, P6, R107, R50.reuse, 0x1 ;  /* 0x000000326bff7211 */ /* 0x080fe200078c08ff */
[----:B------:R0:W5:Y:S01]  /*5b90*/  @P4 LDG.E.U16 R20, desc[UR20][R10.64] ;  /* 0x000000140a144981 */ /* 0x000162000c1e1500 */
[----:B------:R-:W-:Y:S02]  /*5ba0*/  PRMT R188, RZ, 0x7610, R188 ;  /* 0x00007610ffbc7816 */ /* 0x000fe400000000bc */
[----:B------:R-:W-:Y:S02]  /*5bb0*/  LEA RZ, P4, R109, R50, 0x1 ;  /* 0x000000326dff7211 */ /* 0x000fe400078808ff */
[----:B------:R-:W-:Y:S02]  /*5bc0*/  PRMT R19, RZ, 0x7610, R19 ;  /* 0x00007610ff137816 */ /* 0x000fe40000000013 */
[----:B------:R1:W5:Y:S01]  /*5bd0*/  @P2 LDG.E.U16 R188, desc[UR20][R4.64] ;  /* 0x0000001404bc2981 */ /* 0x000362000c1e1500 */
[----:B------:R-:W-:Y:S01]  /*5be0*/  PRMT R186, RZ, 0x7610, R186 ;  /* 0x00007610ffba7816 */ /* 0x000fe200000000ba */
[----:B0-----:R-:W-:Y:S01]  /*5bf0*/  IMAD.X R11, R51, 0x1, R106, P6 ;  /* 0x00000001330b7824 */ /* 0x001fe200030e066a */
[C---:B------:R-:W-:Y:S01]  /*5c00*/  ISETP.GT.AND P6, PT, R37.reuse, 0x26, PT ;  /* 0x000000262500780c */ /* 0x040fe20003fc4270 */
[----:B------:R-:W5:Y:S01]  /*5c10*/  @P3 LDG.E.U16 R19, desc[UR20][R12.64] ;  /* 0x000000140c133981 */ /* 0x000f62000c1e1500 */
[----:B------:R-:W-:Y:S01]  /*5c20*/  ISETP.GT.AND P2, PT, R37, 0x21, PT ;  /* 0x000000212500780c */ /* 0x000fe20003f44270 */
[----:B-1----:R-:W-:-:S02]  /*5c30*/  IMAD R4, R109, 0x2, R50 ;  /* 0x000000026d047824 */ /* 0x002fc400078e0232 */
[----:B------:R-:W-:Y:S01]  /*5c40*/  IMAD.X R5, R51, 0x1, R108, P4 ;  /* 0x0000000133057824 */ /* 0x000fe200020e066c */
[----:B------:R-:W-:Y:S02]  /*5c50*/  LEA RZ, P4, R103, R50, 0x1 ;  /* 0x0000003267ff7211 */ /* 0x000fe400078808ff */
[----:B------:R-:W-:Y:S02]  /*5c60*/  ISETP.GT.AND P3, PT, R37, 0x22, PT ;  /* 0x000000222500780c */ /* 0x000fe40003f64270 */
[----:B------:R0:W5:Y:S01]  /*5c70*/  @P5 LDG.E.U16 R186, desc[UR20][R4.64] ;  /* 0x0000001404ba5981 */ /* 0x000162000c1e1500 */
[----:B------:R-:W-:Y:S02]  /*5c80*/  PRMT R23, RZ, 0x7610, R23 ;  /* 0x00007610ff177816 */ /* 0x000fe40000000017 */
[----:B------:R-:W-:Y:S02]  /*5c90*/  PRMT R161, RZ, 0x7610, R161 ;  /* 0x00007610ffa17816 */ /* 0x000fe400000000a1 */
[----:B------:R-:W-:-:S04]  /*5ca0*/  PRMT R21, RZ, 0x7610, R21 ;  /* 0x00007610ff157816 */ /* 0x000fc80000000015 */
[----:B------:R1:W5:Y:S01]  /*5cb0*/  @P2 LDG.E.U16 R161, desc[UR20][R8.64] ;  /* 0x0000001408a12981 */ /* 0x000362000c1e1500 */
[----:B0-----:R-:W-:Y:S02]  /*5cc0*/  IMAD R4, R103, 0x2, R50 ;  /* 0x0000000267047824 */ /* 0x001fe400078e0232 */
[----:B------:R-:W-:Y:S01]  /*5cd0*/  IMAD.X R5, R51, 0x1, R102, P4 ;  /* 0x0000000133057824 */ /* 0x000fe200020e0666 */
[----:B------:R-:W5:Y:S04]  /*5ce0*/  @P3 LDG.E.U16 R21, desc[UR20][R6.64] ;  /* 0x0000001406153981 */ /* 0x000f68000c1e1500 */
[----:B------:R0:W5:Y:S01]  /*5cf0*/  @P6 LDG.E.U16 R23, desc[UR20][R4.64] ;  /* 0x0000001404176981 */ /* 0x000162000c1e1500 */
[----:B------:R-:W-:Y:S02]  /*5d00*/  LEA RZ, P6, R101, R50, 0x1 ;  /* 0x0000003265ff7211 */ /* 0x000fe400078c08ff */
[----:B------:R-:W-:-:S03]  /*5d10*/  ISETP.GT.AND P3, PT, R37, 0x24, PT ;  /* 0x000000242500780c */ /* 0x000fc60003f64270 */
[----:B-1----:R-:W-:Y:S01]  /*5d20*/  IMAD.X R9, R51, 0x1, R100, P6 ;  /* 0x0000000133097824 */ /* 0x002fe200030e0664 */
[----:B------:R-:W-:Y:S02]  /*5d30*/  ISETP.GT.AND P6, PT, R37, 0x29, PT ;  /* 0x000000292500780c */ /* 0x000fe40003fc4270 */
[----:B------:R-:W-:Y:S01]  /*5d40*/  LEA RZ, P4, R97, R50, 0x1 ;  /* 0x0000003261ff7211 */ /* 0x000fe200078808ff */
[----:B------:R-:W-:Y:S01]  /*5d50*/  IMAD R10, R107, 0x2, R50 ;  /* 0x000000026b0a7824 */ /* 0x000fe200078e0232 */
[----:B------:R-:W-:Y:S01]  /*5d60*/  PRMT R22, RZ, 0x7610, R22 ;  /* 0x00007610ff167816 */ /* 0x000fe20000000016 */
[----:B0-----:R-:W-:Y:S01]  /*5d70*/  IMAD R4, R97, 0x2, R50 ;  /* 0x0000000261047824 */ /* 0x001fe200078e0232 */
[----:B------:R-:W-:Y:S01]  /*5d80*/  PRMT R24, RZ, 0x7610, R24 ;  /* 0x00007610ff187816 */ /* 0x000fe20000000018 */
[----:B------:R-:W-:Y:S01]  /*5d90*/  IMAD.X R5, R51, 0x1, R96, P4 ;  /* 0x0000000133057824 */ /* 0x000fe200020e0660 */
[C---:B------:R-:W-:Y:S02]  /*5da0*/  ISETP.GT.AND P2, PT, R37.reuse, 0x25, PT ;  /* 0x000000252500780c */ /* 0x040fe40003f44270 */
[----:B------:R0:W5:Y:S01]  /*5db0*/  @P3 LDG.E.U16 R22, desc[UR20][R10.64] ;  /* 0x000000140a163981 */ /* 0x000162000c1e1500 */
[----:B------:R-:W-:-:S03]  /*5dc0*/  ISETP.GT.AND P3, PT, R37, 0x27, PT ;  /* 0x000000272500780c */ /* 0x000fc60003f64270 */
[----:B------:R-:W5:Y:S01]  /*5dd0*/  @P6 LDG.E.U16 R24, desc[UR20][R4.64] ;  /* 0x0000001404186981 */ /* 0x000f62000c1e1500 */
[-C--:B------:R-:W-:Y:S02]  /*5de0*/  LEA RZ, P6, R95, R50.reuse, 0x1 ;  /* 0x000000325fff7211 */ /* 0x080fe400078c08ff */
[CC--:B------:R-:W-:Y:S01]  /*5df0*/  LEA RZ, P5, R105.reuse, R50.reuse, 0x1 ;  /* 0x0000003269ff7211 */ /* 0x0c0fe200078a08ff */
[----:B------:R-:W-:Y:S01]  /*5e00*/  IMAD R6, R105, 0x2, R50 ;  /* 0x0000000269067824 */ /* 0x000fe200078e0232 */
[----:B------:R-:W-:Y:S01]  /*5e10*/  PRMT R35, RZ, 0x7610, R35 ;  /* 0x00007610ff237816 */ /* 0x000fe20000000023 */
[----:B0-----:R-:W-:Y:S01]  /*5e20*/  IMAD.X R11, R51, 0x1, R94, P6 ;  /* 0x00000001330b7824 */ /* 0x001fe200030e065e */
[----:B------:R-:W-:Y:S01]  /*5e30*/  ISETP.GT.AND P6, PT, R37, 0x2c, PT ;  /* 0x0000002c2500780c */ /* 0x000fe20003fc4270 */
[----:B------:R-:W-:Y:S01]  /*5e40*/  IMAD.X R7, R51, 0x1, R104, P5 ;  /* 0x0000000133077824 */ /* 0x000fe200028e0668 */
[----:B------:R-:W-:Y:S01]  /*5e50*/  PRMT R32, RZ, 0x7610, R32 ;  /* 0x00007610ff207816 */ /* 0x000fe20000000020 */
[----:B------:R-:W-:Y:S01]  /*5e60*/  IMAD R8, R101, 0x2, R50 ;  /* 0x0000000265087824 */ /* 0x000fe200078e0232 */
[----:B------:R-:W-:-:S02]  /*5e70*/  LEA RZ, P4, R91, R50, 0x1 ;  /* 0x000000325bff7211 */ /* 0x000fc400078808ff */
[----:B------:R-:W5:Y:S01]  /*5e80*/  @P2 LDG.E.U16 R35, desc[UR20][R6.64] ;  /* 0x0000001406232981 */ /* 0x000f62000c1e1500 */
[----:B------:R-:W-:Y:S02]  /*5e90*/  ISETP.GT.AND P2, PT, R37, 0x28, PT ;  /* 0x000000282500780c */ /* 0x000fe40003f44270 */
[----:B------:R-:W-:Y:S01]  /*5ea0*/  PRMT R29, RZ, 0x7610, R29 ;  /* 0x00007610ff1d7816 */ /* 0x000fe2000000001d */
[----:B------:R0:W5:Y:S01]  /*5eb0*/  @P3 LDG.E.U16 R32, desc[UR20][R8.64] ;  /* 0x0000001408203981 */ /* 0x000162000c1e1500 */
[----:B------:R-:W-:Y:S02]  /*5ec0*/  LEA RZ, P5, R99, R50, 0x1 ;  /* 0x0000003263ff7211 */ /* 0x000fe400078a08ff */
[----:B------:R-:W-:Y:S01]  /*5ed0*/  PRMT R31, RZ, 0x7610, R31 ;  /* 0x00007610ff1f7816 */ /* 0x000fe2000000001f */
[----:B0-----:R-:W-:Y:S02]  /*5ee0*/  IMAD R8, R91, 0x2, R50 ;  /* 0x000000025b087824 */ /* 0x001fe400078e0232 */
[----:B------:R-:W-:-:S02]  /*5ef0*/  IMAD.X R9, R51, 0x1, R90, P4 ;  /* 0x0000000133097824 */ /* 0x000fc400020e065a */
[----:B------:R-:W-:Y:S02]  /*5f00*/  IMAD R6, R99, 0x2, R50 ;  /* 0x0000000263067824 */ /* 0x000fe400078e0232 */
[----:B------:R-:W-:Y:S01]  /*5f10*/  IMAD.X R7, R51, 0x1, R98, P5 ;  /* 0x0000000133077824 */ /* 0x000fe200028e0662 */
[----:B------:R-:W5:Y:S01]  /*5f20*/  @P6 LDG.E.U16 R29, desc[UR20][R8.64] ;  /* 0x00000014081d6981 */ /* 0x000f62000c1e1500 */
[----:B------:R-:W-:-:S03]  /*5f30*/  LEA RZ, P6, R89, R50, 0x1 ;  /* 0x0000003259ff7211 */ /* 0x000fc600078c08ff */
[----:B------:R0:W5:Y:S01]  /*5f40*/  @P2 LDG.E.U16 R31, desc[UR20][R6.64] ;  /* 0x00000014061f2981 */ /* 0x000162000c1e1500 */
[----:B------:R-:W-:Y:S01]  /*5f50*/  ISETP.GT.AND P2, PT, R37, 0x2b, PT ;  /* 0x0000002b2500780c */ /* 0x000fe20003f44270 */
[----:B------:R-:W-:Y:S01]  /*5f60*/  IMAD.X R5, R51, 0x1, R88, P6 ;  /* 0x0000000133057824 */ /* 0x000fe200030e0658 */
[----:B------:R-:W-:Y:S02]  /*5f70*/  ISETP.GT.AND P6, PT, R37, 0x2f, PT ;  /* 0x0000002f2500780c */ /* 0x000fe40003fc4270 */
[-C--:B------:R-:W-:Y:S02]  /*5f80*/  LEA RZ, P5, R93, R50.reuse, 0x1 ;  /* 0x000000325dff7211 */ /* 0x080fe400078a08ff */
[----:B------:R-:W-:Y:S02]  /*5f90*/  LEA RZ, P4, R85, R50, 0x1 ;  /* 0x0000003255ff7211 */ /* 0x000fe400078808ff */
[----:B------:R-:W-:Y:S01]  /*5fa0*/  ISETP.GT.AND P3, PT, R37, 0x2a, PT ;  /* 0x0000002a2500780c */ /* 0x000fe20003f64270 */
[----:B0-----:R-:W-:Y:S01]  /*5fb0*/  IMAD R6, R93, 0x2, R50 ;  /* 0x000000025d067824 */ /* 0x001fe200078e0232 */
[----:B------:R-:W-:Y:S01]  /*5fc0*/  PRMT R25, RZ, 0x7610, R25 ;  /* 0x00007610ff197816 */ /* 0x000fe20000000019 */
[----:B------:R-:W-:Y:S01]  /*5fd0*/  IMAD.X R7, R51, 0x1, R92, P5 ;  /* 0x0000000133077824 */ /* 0x000fe200028e065c */
[----:B------:R-:W-:Y:S01]  /*5fe0*/  PRMT R28, RZ, 0x7610, R28 ;  /* 0x00007610ff1c7816 */ /* 0x000fe2000000001c */
[----:B------:R-:W-:-:S02]  /*5ff0*/  IMAD R8, R85, 0x2, R50 ;  /* 0x0000000255087824 */ /* 0x000fc400078e0232 */
[----:B------:R-:W-:Y:S01]  /*6000*/  IMAD.X R9, R51, 0x1, R84, P4 ;  /* 0x0000000133097824 */ /* 0x000fe200020e0654 */
[----:B------:R-:W-:Y:S01]  /*6010*/  PRMT R30, RZ, 0x7610, R30 ;  /* 0x00007610ff1e7816 */ /* 0x000fe2000000001e */
[----:B------:R-:W-:Y:S01]  /*6020*/  IMAD R10, R95, 0x2, R50 ;  /* 0x000000025f0a7824 */ /* 0x000fe200078e0232 */
[----:B------:R0:W5:Y:S01]  /*6030*/  @P2 LDG.E.U16 R25, desc[UR20][R6.64] ;  /* 0x0000001406192981 */ /* 0x000162000c1e1500 */
[----:B------:R-:W-:-:S03]  /*6040*/  ISETP.GT.AND P2, PT, R37, 0x2e, PT ;  /* 0x0000002e2500780c */ /* 0x000fc60003f44270 */
[----:B------:R-:W5:Y:S01]  /*6050*/  @P6 LDG.E.U16 R28, desc[UR20][R8.64] ;  /* 0x00000014081c6981 */ /* 0x000f62000c1e1500 */
[-C--:B------:R-:W-:Y:S02]  /*6060*/  LEA RZ, P6, R83, R50.reuse, 0x1 ;  /* 0x0000003253ff7211 */ /* 0x080fe400078c08ff */
[CC--:B------:R-:W-:Y:S01]  /*6070*/  LEA RZ, P5, R87.reuse, R50.reuse, 0x1 ;  /* 0x0000003257ff7211 */ /* 0x0c0fe200078a08ff */
[----:B------:R1:W5:Y:S01]  /*6080*/  @P3 LDG.E.U16 R30, desc[UR20][R10.64] ;  /* 0x000000140a1e3981 */ /* 0x000362000c1e1500 */
[----:B------:R-:W-:Y:S01]  /*6090*/  PRMT R27, RZ, 0x7610, R27 ;  /* 0x00007610ff1b7816 */ /* 0x000fe2000000001b */
[----:B0-----:R-:W-:Y:S01]  /*60a0*/  IMAD R6, R87, 0x2, R50 ;  /* 0x0000000257067824 */ /* 0x001fe200078e0232 */
[----:B------:R-:W-:Y:S01]  /*60b0*/  LEA RZ, P4, R79, R50, 0x1 ;  /* 0x000000324fff7211 */ /* 0x000fe200078808ff */
[C---:B------:R-:W-:Y:S02]  /*60c0*/  IMAD.X R7, R51.reuse, 0x1, R86, P5 ;  /* 0x0000000133077824 */ /* 0x040fe400028e0656 */
[----:B-1----:R-:W-:Y:S01]  /*60d0*/  IMAD.X R11, R51, 0x1, R82, P6 ;  /* 0x00000001330b7824 */ /* 0x002fe200030e0652 */
[----:B------:R-:W-:-:S02]  /*60e0*/  ISETP.GT.AND P6, PT, R37, 0x32, PT ;  /* 0x000000322500780c */ /* 0x000fc40003fc4270 */
[----:B------:R0:W5:Y:S01]  /*60f0*/  @P2 LDG.E.U16 R27, desc[UR20][R6.64] ;  /* 0x00000014061b2981 */ /* 0x000162000c1e1500 */
[----:B------:R-:W-:Y:S02]  /*6100*/  PRMT R33, RZ, 0x7610, R33 ;  /* 0x00007610ff217816 */ /* 0x000fe40000000021 */
[----:B------:R-:W-:Y:S01]  /*6110*/  ISETP.GT.AND P3, PT, R37, 0x2d, PT ;  /* 0x0000002d2500780c */ /* 0x000fe20003f64270 */
[----:B0-----:R-:W-:Y:S02]  /*6120*/  IMAD R6, R79, 0x2, R50 ;  /* 0x000000024f067824 */ /* 0x001fe400078e0232 */
[----:B------:R-:W-:Y:S01]  /*6130*/  IMAD.X R7, R51, 0x1, R78, P4 ;  /* 0x0000000133077824 */ /* 0x000fe200020e064e */
[----:B------:R-:W-:-:S04]  /*6140*/  ISETP.GT.AND P2, PT, R37, 0x31, PT ;  /* 0x000000312500780c */ /* 0x000fc80003f44270 */
[----:B------:R-:W5:Y:S01]  /*6150*/  @P6 LDG.E.U16 R33, desc[UR20][R6.64] ;  /* 0x0000001406216981 */ /* 0x000f62000c1e1500 */
[-C--:B------:R-:W-:Y:S01]  /*6160*/  LEA RZ, P6, R77, R50.reuse, 0x1 ;  /* 0x000000324dff7211 */ /* 0x080fe200078c08ff */
[----:B------:R-:W-:Y:S01]  /*6170*/  IMAD R4, R89, 0x2, R50 ;  /* 0x0000000259047824 */ /* 0x000fe200078e0232 */
[----:B------:R-:W-:Y:S02]  /*6180*/  PRMT R26, RZ, 0x7610, R26 ;  /* 0x00007610ff1a7816 */ /* 0x000fe4000000001a */
[----:B------:R-:W-:Y:S01]  /*6190*/  LEA RZ, P5, R81, R50, 0x1 ;  /* 0x0000003251ff7211 */ /* 0x000fe200078a08ff */
[----:B------:R-:W-:Y:S01]  /*61a0*/  IMAD.X R9, R51, 0x1, R76, P6 ;  /* 0x0000000133097824 */ /* 0x000fe200030e064c */
[----:B------:R-:W-:Y:S02]  /*61b0*/  ISETP.GT.AND P6, PT, R37, 0x35, PT ;  /* 0x000000352500780c */ /* 0x000fe40003fc4270 */
[----:B------:R0:W5:Y:S01]  /*61c0*/  @P3 LDG.E.U16 R26, desc[UR20][R4.64] ;  /* 0x00000014041a3981 */ /* 0x000162000c1e1500 */
[----:B------:R-:W-:-:S02]  /*61d0*/  PRMT R159, RZ, 0x7610, R159 ;  /* 0x00007610ff9f7816 */ /* 0x000fc4000000009f */
[-C--:B------:R-:W-:Y:S02]  /*61e0*/  LEA RZ, P4, R73, R50.reuse, 0x1 ;  /* 0x0000003249ff7211 */ /* 0x080fe400078808ff */
[----:B------:R-:W-:Y:S01]  /*61f0*/  ISETP.GT.AND P3, PT, R37, 0x30, PT ;  /* 0x000000302500780c */ /* 0x000fe20003f64270 */
[----:B0-----:R-:W-:Y:S02]  /*6200*/  IMAD R4, R81, 0x2, R50 ;  /* 0x0000000251047824 */ /* 0x001fe400078e0232 */
[----:B------:R-:W-:Y:S01]  /*6210*/  IMAD.X R5, R51, 0x1, R80, P5 ;  /* 0x0000000133057824 */ /* 0x000fe200028e0650 */
[----:B------:R-:W-:Y:S01]  /*6220*/  PRMT R190, RZ, 0x7610, R190 ;  /* 0x00007610ffbe7816 */ /* 0x000fe200000000be */
[----:B------:R-:W-:Y:S02]  /*6230*/  IMAD R6, R73, 0x2, R50 ;  /* 0x0000000249067824 */ /* 0x000fe400078e0232 */
[----:B------:R-:W-:Y:S01]  /*6240*/  IMAD.X R7, R51, 0x1, R72, P4 ;  /* 0x0000000133077824 */ /* 0x000fe200020e0648 */
[----:B------:R0:W5:Y:S01]  /*6250*/  @P2 LDG.E.U16 R159, desc[UR20][R4.64] ;  /* 0x00000014049f2981 */ /* 0x000162000c1e1500 */
[----:B------:R-:W-:Y:S01]  /*6260*/  ISETP.GT.AND P2, PT, R37, 0x34, PT ;  /* 0x000000342500780c */ /* 0x000fe20003f44270 */
[----:B------:R-:W-:Y:S01]  /*6270*/  IMAD R10, R83, 0x2, R50 ;  /* 0x00000002530a7824 */ /* 0x000fe200078e0232 */
[----:B------:R-:W-:Y:S01]  /*6280*/  PRMT R34, RZ, 0x7610, R34 ;  /* 0x00007610ff227816 */ /* 0x000fe20000000022 */
[----:B------:R-:W5:Y:S01]  /*6290*/  @P6 LDG.E.U16 R190, desc[UR20][R6.64] ;  /* 0x0000001406be6981 */ /* 0x000f62000c1e1500 */
[----:B------:R-:W-:-:S02]  /*62a0*/  LEA RZ, P5, R75, R50, 0x1 ;  /* 0x000000324bff7211 */ /* 0x000fc400078a08ff */
[-C--:B------:R-:W-:Y:S02]  /*62b0*/  LEA RZ, P6, R71, R50.reuse, 0x1 ;  /* 0x0000003247ff7211 */ /* 0x080fe400078c08ff */
[----:B------:R-:W-:Y:S01]  /*62c0*/  PRMT R165, RZ, 0x7610, R165 ;  /* 0x00007610ffa57816 */ /* 0x000fe200000000a5 */
[----:B0-----:R-:W-:Y:S01]  /*62d0*/  IMAD R4, R75, 0x2, R50 ;  /* 0x000000024b047824 */ /* 0x001fe200078e0232 */
[----:B------:R0:W5:Y:S01]  /*62e0*/  @P3 LDG.E.U16 R34, desc[UR20][R10.64] ;  /* 0x000000140a223981 */ /* 0x000162000c1e1500 */
[----:B------:R-:W-:Y:S01]  /*62f0*/  IMAD.X R5, R51, 0x1, R74, P5 ;  /* 0x0000000133057824 */ /* 0x000fe200028e064a */
[----:B------:R-:W-:Y:S02]  /*6300*/  ISETP.GT.AND P3, PT, R37, 0x33, PT ;  /* 0x000000332500780c */ /* 0x000fe40003f64270 */
[----:B------:R-:W-:Y:S02]  /*6310*/  LEA RZ, P4, R67, R50, 0x1 ;  /* 0x0000003243ff7211 */ /* 0x000fe400078808ff */
[----:B------:R1:W5:Y:S01]  /*6320*/  @P2 LDG.E.U16 R165, desc[UR20][R4.64] ;  /* 0x0000001404a52981 */ /* 0x000362000c1e1500 */
[----:B0-----:R-:W-:Y:S01]  /*6330*/  IMAD.X R11, R51, 0x1, R70, P6 ;  /* 0x00000001330b7824 */ /* 0x001fe200030e0646 */
[----:B------:R-:W-:-:S02]  /*6340*/  ISETP.GT.AND P6, PT, R37, 0x38, PT ;  /* 0x000000382500780c */ /* 0x000fc40003fc4270 */
[----:B------:R-:W-:Y:S01]  /*6350*/  ISETP.GT.AND P2, PT, R37, 0x37, PT ;  /* 0x000000372500780c */ /* 0x000fe20003f44270 */
[----:B------:R-:W-:Y:S01]  /*6360*/  IMAD R8, R77, 0x2, R50 ;  /* 0x000000024d087824 */ /* 0x000fe200078e0232 */
[----:B------:R-:W-:Y:S02]  /*6370*/  PRMT R194, RZ, 0x7610, R194 ;  /* 0x00007610ffc27816 */ /* 0x000fe400000000c2 */
[----:B------:R-:W-:Y:S01]  /*6380*/  LEA RZ, P5, R69, R50, 0x1 ;  /* 0x0000003245ff7211 */ /* 0x000fe200078a08ff */
[----:B------:R-:W-:Y:S01]  /*6390*/  IMAD R6, R67, 0x2, R50 ;  /* 0x0000000243067824 */ /* 0x000fe200078e0232 */
[----:B------:R-:W-:Y:S01]  /*63a0*/  PRMT R189, RZ, 0x7610, R189 ;  /* 0x00007610ffbd7816 */ /* 0x000fe200000000bd */
[----:B------:R-:W-:Y:S01]  /*63b0*/  IMAD.X R7, R51, 0x1, R66, P4 ;  /* 0x0000000133077824 */ /* 0x000fe200020e0642 */
[----:B------:R-:W-:Y:S01]  /*63c0*/  PRMT R191, RZ, 0x7610, R191 ;  /* 0x00007610ffbf7816 */ /* 0x000fe200000000bf */
[----:B-1----:R-:W-:Y:S01]  /*63d0*/  IMAD R4, R69, 0x2, R50 ;  /* 0x0000000245047824 */ /* 0x002fe200078e0232 */
[----:B------:R0:W5:Y:S01]  /*63e0*/  @P3 LDG.E.U16 R194, desc[UR20][R8.64] ;  /* 0x0000001408c23981 */ /* 0x000162000c1e1500 */
[----:B------:R-:W-:Y:S01]  /*63f0*/  IMAD.X R5, R51, 0x1, R68, P5 ;  /* 0x0000000133057824 */ /* 0x000fe200028e0644 */
[----:B------:R-:W-:-:S02]  /*6400*/  ISETP.GT.AND P3, PT, R37, 0x36, PT ;  /* 0x000000362500780c */ /* 0x000fc40003f64270 */
[----:B------:R1:W5:Y:S01]  /*6410*/  @P6 LDG.E.U16 R189, desc[UR20][R6.64] ;  /* 0x0000001406bd6981 */ /* 0x000362000c1e1500 */
[----:B------:R-:W-:Y:S02]  /*6420*/  ISETP.GT.AND P4, PT, R37, 0x39, PT ;  /* 0x000000392500780c */ /* 0x000fe40003f84270 */
[-C--:B------:R-:W-:Y:S01]  /*6430*/  LEA RZ, P6, R65, R50.reuse, 0x1 ;  /* 0x0000003241ff7211 */ /* 0x080fe200078c08ff */
[----:B------:R-:W5:Y:S01]  /*6440*/  @P2 LDG.E.U16 R191, desc[UR20][R4.64] ;  /* 0x0000001404bf2981 */ /* 0x000f62000c1e1500 */
[----:B------:R-:W-:Y:S02]  /*6450*/  SHF.R.S32.HI R13, RZ, 0x1f, R48 ;  /* 0x0000001fff0d7819 */ /* 0x000fe40000011430 */
[----:B------:R-:W-:Y:S01]  /*6460*/  ISETP.GT.AND P2, PT, R37, 0x2, PT ;  /* 0x000000022500780c */ /* 0x000fe20003f44270 */
[----:B0-----:R-:W-:Y:S01]  /*6470*/  IMAD.X R9, R51, 0x1, R64, P6 ;  /* 0x0000000133097824 */ /* 0x001fe200030e0640 */
[----:B------:R-:W-:Y:S01]  /*6480*/  PRMT R200, RZ, 0x7610, R200 ;  /* 0x00007610ffc87816 */ /* 0x000fe200000000c8 */
[----:B------:R-:W-:Y:S01]  /*6490*/  IMAD R10, R71, 0x2, R50 ;  /* 0x00000002470a7824 */ /* 0x000fe200078e0232 */
[----:B------:R-:W-:-:S02]  /*64a0*/  LEA R12, P6, R48, R50, 0x1 ;  /* 0x00000032300c7211 */ /* 0x000fc400078c08ff */
[----:B-1----:R-:W-:Y:S01]  /*64b0*/  SHF.L.U64.HI R6, R48, 0x1, R13 ;  /* 0x0000000130067819 */ /* 0x002fe2000001020d */
[----:B------:R-:W-:Y:S01]  /*64c0*/  IMAD R8, R65, 0x2, R50 ;  /* 0x0000000241087824 */ /* 0x000fe200078e0232 */
[----:B------:R-:W-:Y:S01]  /*64d0*/  PRMT R214, RZ, 0x7610, R214 ;  /* 0x00007610ffd67816 */ /* 0x000fe200000000d6 */
[----:B------:R0:W5:Y:S01]  /*64e0*/  @P3 LDG.E.U16 R200, desc[UR20][R10.64] ;  /* 0x000000140ac83981 */ /* 0x000162000c1e1500 */
[----:B------:R-:W-:Y:S01]  /*64f0*/  PRMT R213, RZ, 0x7610, R213 ;  /* 0x00007610ffd57816 */ /* 0x000fe200000000d5 */
[----:B------:R-:W-:-:S03]  /*6500*/  IMAD.X R13, R51, 0x1, R6, P6 ;  /* 0x00000001330d7824 */ /* 0x000fc600030e0606 */
[----:B------:R1:W5:Y:S01]  /*6510*/  @P4 LDG.E.U16 R214, desc[UR20][R8.64] ;  /* 0x0000001408d64981 */ /* 0x000362000c1e1500 */
[----:B------:R-:W-:-:S03]  /*6520*/  ISETP.GT.AND P4, PT, R37, 0x3, PT ;  /* 0x000000032500780c */ /* 0x000fc60003f84270 */
[----:B------:R-:W2:Y:S01]  /*6530*/  @P2 LDG.E.U16 R213, desc[UR20][R12.64] ;  /* 0x000000140cd52981 */ /* 0x000ea2000c1e1500 */
[----:B0-----:R-:W-:Y:S02]  /*6540*/  SHF.R.S32.HI R10, RZ, 0x1f, R43 ;  /* 0x0000001fff0a7819 */ /* 0x001fe4000001142b */
[C---:B------:R-:W-:Y:S02]  /*6550*/  LEA R6, P2, R43.reuse, R50, 0x1 ;  /* 0x000000322b067211 */ /* 0x040fe400078408ff */
[----:B------:R-:W-:Y:S02]  /*6560*/  SHF.L.U64.HI R10, R43, 0x1, R10 ;  /* 0x000000012b0a7819 */ /* 0x000fe4000001020a */
[----:B------:R-:W-:-:S03]  /*6570*/  PRMT R224, RZ, 0x7610, R224 ;  /* 0x00007610ffe07816 */ /* 0x000fc600000000e0 */
[----:B------:R-:W-:-:S05]  /*6580*/  IMAD.X R7, R51, 0x1, R10, P2 ;  /* 0x0000000133077824 */ /* 0x000fca00010e060a */
[----:B------:R-:W2:Y:S01]  /*6590*/  @P4 LDG.E.U16 R224, desc[UR20][R6.64] ;  /* 0x0000001406e04981 */ /* 0x000ea2000c1e1500 */
[----:B------:R-:W-:Y:S02]  /*65a0*/  LEA RZ, P5, R63, R50, 0x1 ;  /* 0x000000323fff7211 */ /* 0x000fe400078a08ff */
[----:B------:R-:W-:-:S03]  /*65b0*/  ISETP.GT.AND P3, PT, R37, 0x3a, PT ;  /* 0x0000003a2500780c */ /* 0x000fc60003f64270 */
[----:B------:R-:W-:Y:S01]  /*65c0*/  IMAD.X R5, R51, 0x1, R62, P5 ;  /* 0x0000000133057824 */ /* 0x000fe200028e063e */
[----:B------:R-:W-:Y:S01]  /*65d0*/  ISETP.GT.AND P5, PT, R37, RZ, PT ;  /* 0x000000ff2500720c */ /* 0x000fe20003fa4270 */
[----:B------:R-:W-:Y:S01]  /*65e0*/  IMAD R4, R63, 0x2, R50 ;  /* 0x000000023f047824 */ /* 0x000fe200078e0232 */
[----:B------:R-:W-:Y:S02]  /*65f0*/  PRMT R203, RZ, 0x7610, R203 ;  /* 0x00007610ffcb7816 */ /* 0x000fe400000000cb */
[----:B-1----:R-:W-:Y:S02]  /*6600*/  SHF.R.S32.HI R8, RZ, 0x1f, R47 ;  /* 0x0000001fff087819 */ /* 0x002fe4000001142f */
[----:B------:R-:W-:Y:S02]  /*6610*/  PRMT R209, RZ, 0x7610, R209 ;  /* 0x00007610ffd17816 */ /* 0x000fe400000000d1 */
[----:B------:R-:W-:Y:S01]  /*6620*/  SHF.L.U64.HI R8, R47, 0x1, R8 ;  /* 0x000000012f087819 */ /* 0x000fe20000010208 */
[----:B------:R0:W5:Y:S01]  /*6630*/  @P3 LDG.E.U16 R203, desc[UR20][R4.64] ;  /* 0x0000001404cb3981 */ /* 0x000162000c1e1500 */
[----:B------:R-:W-:-:S03]  /*6640*/  SHF.R.S32.HI R10, RZ, 0x1f, R45 ;  /* 0x0000001fff0a7819 */ /* 0x000fc6000001142d */
[----:B------:R-:W5:Y:S01]  /*6650*/  @P5 LDG.E.U16 R209, desc[UR20][R50.64] ;  /* 0x0000001432d15981 */ /* 0x000f62000c1e1500 */
[----:B0-----:R-:W-:Y:S02]  /*6660*/  LEA R4, P6, R47, R50, 0x1 ;  /* 0x000000322f047211 */ /* 0x001fe400078c08ff */
[----:B------:R-:W-:-:S03]  /*6670*/  SHF.L.U64.HI R10, R45, 0x1, R10 ;  /* 0x000000012d0a7819 */ /* 0x000fc6000001020a */
[----:B------:R-:W-:Y:S01]  /*6680*/  IMAD.X R5, R51, 0x1, R8, P6 ;  /* 0x0000000133057824 */ /* 0x000fe200030e0608 */
[-C--:B------:R-:W-:Y:S02]  /*6690*/  LEA R8, P5, R45, R50.reuse, 0x1 ;  /* 0x000000322d087211 */ /* 0x080fe400078a08ff */
[C---:B------:R-:W-:Y:S02]  /*66a0*/  ISETP.GT.AND P3, PT, R37.reuse, 0x4, PT ;  /* 0x000000042500780c */ /* 0x040fe40003f64270 */
[----:B------:R-:W-:Y:S01]  /*66b0*/  ISETP.GT.AND P2, PT, R37, 0x5, PT ;  /* 0x000000052500780c */ /* 0x000fe20003f44270 */
[----:B------:R-:W-:Y:S01]  /*66c0*/  IMAD.X R9, R51, 0x1, R10, P5 ;  /* 0x0000000133097824 */ /* 0x000fe200028e060a */
[-C--:B------:R-:W-:Y:S02]  /*66d0*/  LEA RZ, P5, R61, R50.reuse, 0x1 ;  /* 0x000000323dff7211 */ /* 0x080fe400078a08ff */
[----:B------:R-:W-:Y:S02]  /*66e0*/  LEA RZ, P4, R59, R50, 0x1 ;  /* 0x000000323bff7211 */ /* 0x000fe400078808ff */
[----:B------:R-:W-:Y:S01]  /*66f0*/  PRMT R215, RZ, 0x7610, R215 ;  /* 0x00007610ffd77816 */ /* 0x000fe200000000d7 */
[----:B------:R-:W-:Y:S01]  /*6700*/  IMAD.X R11, R51, 0x1, R60, P5 ;  /* 0x00000001330b7824 */ /* 0x000fe200028e063c */
[----:B------:R-:W-:-:S02]  /*6710*/  PRMT R226, RZ, 0x7610, R226 ;  /* 0x00007610ffe27816 */ /* 0x000fc400000000e2 */
[----:B------:R-:W-:Y:S01]  /*6720*/  ISETP.GT.AND P5, PT, R37, 0x3d, PT ;  /* 0x0000003d2500780c */ /* 0x000fe20003fa4270 */
[----:B------:R-:W-:Y:S01]  /*6730*/  IMAD.X R13, R51, 0x1, R58, P4 ;  /* 0x00000001330d7824 */ /* 0x000fe200020e063a */
[----:B------:R-:W-:Y:S01]  /*6740*/  LEA RZ, P4, R57, R50, 0x1 ;  /* 0x0000003239ff7211 */ /* 0x000fe200078808ff */
[----:B------:R0:W5:Y:S01]  /*6750*/  @P3 LDG.E.U16 R215, desc[UR20][R4.64] ;  /* 0x0000001404d73981 */ /* 0x000162000c1e1500 */
[----:B------:R-:W-:-:S03]  /*6760*/  ISETP.GT.AND P3, PT, R37, 0x3b, PT ;  /* 0x0000003b2500780c */ /* 0x000fc60003f64270 */
[----:B------:R1:W5:Y:S01]  /*6770*/  @P2 LDG.E.U16 R226, desc[UR20][R8.64] ;  /* 0x0000001408e22981 */ /* 0x000362000c1e1500 */
[----:B------:R-:W-:Y:S02]  /*6780*/  ISETP.GT.AND P2, PT, R37, 0x3c, PT ;  /* 0x0000003c2500780c */ /* 0x000fe40003f44270 */
[----:B------:R-:W-:Y:S01]  /*6790*/  PRMT R218, RZ, 0x7610, R218 ;  /* 0x00007610ffda7816 */ /* 0x000fe200000000da */
[----:B0-----:R-:W-:Y:S02]  /*67a0*/  IMAD R4, R57, 0x2, R50 ;  /* 0x0000000239047824 */ /* 0x001fe400078e0232 */
[----:B------:R-:W-:Y:S01]  /*67b0*/  IMAD.X R5, R51, 0x1, R56, P4 ;  /* 0x0000000133057824 */ /* 0x000fe200020e0638 */
[----:B------:R-:W-:Y:S01]  /*67c0*/  PRMT R220, RZ, 0x7610, R220 ;  /* 0x00007610ffdc7816 */ /* 0x000fe200000000dc */
[--C-:B------:R-:W-:Y:S01]  /*67d0*/  IMAD R10, R61, 0x2, R50.reuse ;  /* 0x000000023d0a7824 */ /* 0x100fe200078e0232 */
[----:B------:R-:W-:Y:S01]  /*67e0*/  PRMT R211, RZ, 0x7610, R211 ;  /* 0x00007610ffd37816 */ /* 0x000fe200000000d3 */
[----:B------:R-:W-:Y:S01]  /*67f0*/  IMAD R12, R59, 0x2, R50 ;  /* 0x000000023b0c7824 */ /* 0x000fe200078e0232 */
[----:B------:R0:W5:Y:S01]  /*6800*/  @P5 LDG.E.U16 R218, desc[UR20][R4.64] ;  /* 0x0000001404da5981 */ /* 0x000162000c1e1500 */
[----:B------:R-:W-:-:S02]  /*6810*/  LEA RZ, P5, R55, R50, 0x1 ;  /* 0x0000003237ff7211 */ /* 0x000fc400078a08ff */
[-C--:B------:R-:W-:Y:S01]  /*6820*/  LEA RZ, P4, R53, R50.reuse, 0x1 ;  /* 0x0000003235ff7211 */ /* 0x080fe200078808ff */
[----:B------:R3:W5:Y:S01]  /*6830*/  @P3 LDG.E.U16 R220, desc[UR20][R10.64] ;  /* 0x000000140adc3981 */ /* 0x000762000c1e1500 */
[----:B------:R-:W-:Y:S01]  /*6840*/  ISETP.GT.AND P3, PT, R37, 0x3e, PT ;  /* 0x0000003e2500780c */ /* 0x000fe20003f64270 */
[----:B------:R-:W-:Y:S01]  /*6850*/  IMAD.X R7, R51, 0x1, R54, P5 ;  /* 0x0000000133077824 */ /* 0x000fe200028e0636 */
[C---:B------:R-:W-:Y:S01]  /*6860*/  ISETP.GT.AND P5, PT, R37.reuse, 0x1, PT ;  /* 0x000000012500780c */ /* 0x040fe20003fa4270 */
[----:B------:R4:W5:Y:S01]  /*6870*/  @P2 LDG.E.U16 R211, desc[UR20][R12.64] ;  /* 0x000000140cd32981 */ /* 0x000962000c1e1500 */
[----:B------:R-:W-:Y:S01]  /*6880*/  ISETP.GT.AND P2, PT, R37, 0x3f, PT ;  /* 0x0000003f2500780c */ /* 0x000fe20003f44270 */
[----:B-1----:R-:W-:Y:S01]  /*6890*/  IMAD.X R9, R51, 0x1, R52, P4 ;  /* 0x0000000133097824 */ /* 0x002fe200020e0634 */
[----:B------:R-:W-:Y:S01]  /*68a0*/  IADD3 R14, P4, PT, R48, R50, RZ ;  /* 0x00000032300e7210 */ /* 0x000fe20007f9e0ff */
[----:B------:R-:W-:Y:S01]  /*68b0*/  USHF.L.U32 UR4, UR4, 0x1f, URZ ;  /* 0x0000001f04047899 */ /* 0x000fe200080006ff */
[----:B------:R-:W-:Y:S01]  /*68c0*/  PRMT R222, RZ, 0x7610, R222 ;  /* 0x00007610ffde7816 */ /* 0x000fe200000000de */
[----:B------:R-:W-:Y:S01]  /*68d0*/  IMAD R6, R55, 0x2, R50 ;  /* 0x0000000237067824 */ /* 0x000fe200078e0232 */
[----:B0-----:R-:W-:Y:S01]  /*68e0*/  PRMT R4, RZ, 0x7610, R4 ;  /* 0x00007610ff047816 */ /* 0x001fe20000000004 */
[----:B------:R-:W-:Y:S01]  /*68f0*/  IMAD R8, R53, 0x2, R50 ;  /* 0x0000000235087824 */ /* 0x000fe200078e0232 */
[----:B------:R-:W-:Y:S01]  /*6900*/  PRMT R217, RZ, 0x7610, R217 ;  /* 0x00007610ffd97816 */ /* 0x000fe200000000d9 */
[----:B------:R-:W-:-:S02]  /*6910*/  IMAD.X R15, R51, 0x1, R168, P4 ;  /* 0x00000001330f7824 */ /* 0x000fc400020e06a8 */
[----:B---3--:R-:W-:Y:S01]  /*6920*/  IMAD.U32 R11, RZ, RZ, UR4 ;  /* 0x00000004ff0b7e24 */ /* 0x008fe2000f8e00ff */
[----:B------:R4:W5:Y:S04]  /*6930*/  @P3 LDG.E.U16 R4, desc[UR20][R6.64] ;  /* 0x0000001406043981 */ /* 0x000968000c1e1500 */
[----:B------:R4:W5:Y:S04]  /*6940*/  @P2 LDG.E.U16 R217, desc[UR20][R8.64] ;  /* 0x0000001408d92981 */ /* 0x000968000c1e1500 */
[----:B------:R4:W5:Y:S01]  /*6950*/  @P5 LDG.E.U16 R222, desc[UR20][R14.64] ;  /* 0x000000140ede5981 */ /* 0x000962000c1e1500 */
[----:B------:R-:W0:Y:S01]  /*6960*/  SYNCS.PHASECHK.TRANS64.TRYWAIT P2, [UR6], R11 ;  /* 0x0000000bff0075a7 */ /* 0x000e220008041106 */
[----:B------:R-:W-:-:S04]  /*6970*/  LOP3.LUT R10, R49, 0x3f, RZ, 0xc0, !PT ;  /* 0x0000003f310a7812 */ /* 0x000fc800078ec0ff */
[----:B------:R-:W-:Y:S02]  /*6980*/  ISETP.GE.AND P3, PT, R10, R37, PT ;  /* 0x000000250a00720c */ /* 0x000fe40003f66270 */
[----:B--2---:R-:W-:Y:S01]  /*6990*/  PRMT R5, R213, 0x5410, R224 ;  /* 0x00005410d5057816 */ /* 0x004fe200000000e0 */
[----:B0---4-:R-:W-:Y:S10]  /*69a0*/  @!P2 BRA `(.L_x_9) ;  /* 0x00000018007ca947 */ /* 0x011ff40003800000 */
.L_x_17:
[----:B-----5:R-:W-:Y:S01]  /*69b0*/  PRMT R22, R22, 0x5410, R35 ;  /* 0x0000541016167816 */ /* 0x020fe20000000023 */
[----:B------:R-:W-:Y:S01]  /*69c0*/  IMAD.WIDE R172, R151, 0x2, R172 ;  /* 0x0000000297ac7825 */ /* 0x000fe200078e02ac */
[----:B------:R-:W-:Y:S02]  /*69d0*/  PRMT R26, R29, 0x5410, R26 ;  /* 0x000054101d1a7816 */ /* 0x000fe4000000001a */
[----:B------:R-:W-:Y:S01]  /*69e0*/  PRMT R27, R27, 0x5410, R28 ;  /* 0x000054101b1b7816 */ /* 0x000fe2000000001c */
[----:B------:R-:W-:Y:S01]  /*69f0*/  IMAD.WIDE R176, R151, 0x2, R176 ;  /* 0x0000000297b07825 */ /* 0x000fe200078e02b0 */
[----:B------:R-:W-:Y:S02]  /*6a00*/  PRMT R23, R23, 0x5410, R32 ;  /* 0x0000541017177816 */ /* 0x000fe40000000020 */
[----:B------:R-:W-:Y:S01]  /*6a10*/  PRMT R24, R31, 0x5410, R24 ;  /* 0x000054101f187816 */ /* 0x000fe20000000018 */
[----:B------:R-:W-:Y:S01]  /*6a20*/  IMAD.WIDE R180, R151, 0x2, R180 ;  /* 0x0000000297b47825 */ /* 0x000fe200078e02b4 */
[----:B------:R-:W-:-:S02]  /*6a30*/  PRMT R25, R30, 0x5410, R25 ;  /* 0x000054101e197816 */ /* 0x000fc40000000019 */
[----:B------:R-:W-:Y:S01]  /*6a40*/  PRMT R28, R34, 0x5410, R159 ;  /* 0x00005410221c7816 */ /* 0x000fe2000000009f */
        /* <DEDUP_REMOVED lines=29> */
[----:B------:R-:W-:Y:S02]  /*6c20*/  PRMT R186, RZ, 0x7610, R186 ;  /* 0x00007610ffba7816 */ /* 0x000fe400000000ba */
[----:B------:R0:W-:Y:S01]  /*6c30*/  STTM.x32 tmem[UR10+0x40], R4 ;  /* 0x00004004000079ed */ /* 0x0001e200082c000a */
[----:B------:R-:W1:Y:S02]  /*6c40*/  FENCE.VIEW.ASYNC.T ;  /* 0x00000000000073c6 */ /* 0x000e640000000200 */
[----:B-1----:R-:W-:Y:S01]  /*6c50*/  BAR.SYNC.DEFER_BLOCKING 0x0 ;  /* 0x0000000000007b1d */ /* 0x002fe20000010000 */
[----:B------:R-:W-:Y:S02]  /*6c60*/  PRMT R190, RZ, 0x7610, R190 ;  /* 0x00007610ffbe7816 */ /* 0x000fe400000000be */
[----:B------:R-:W-:-:S03]  /*6c70*/  PRMT R188, RZ, 0x7610, R188 ;  /* 0x00007610ffbc7816 */ /* 0x000fc600000000bc */
[----:B------:R-:W2:Y:S04]  /*6c80*/  @!P3 LDG.E.U16 R186, desc[UR20][R184.64] ;  /* 0x00000014b8bab981 */ /* 0x000ea8000c1e1500 */
[----:B------:R-:W3:Y:S04]  /*6c90*/  @!P3 LDG.E.U16 R190, desc[UR20][R180.64] ;  /* 0x00000014b4beb981 */ /* 0x000ee8000c1e1500 */
[----:B------:R-:W4:Y:S01]  /*6ca0*/  @!P3 LDG.E.U16 R188, desc[UR20][R182.64] ;  /* 0x00000014b6bcb981 */ /* 0x000f22000c1e1500 */
[----:B0-----:R-:W-:Y:S02]  /*6cb0*/  PRMT R6, RZ, 0x7610, R6 ;  /* 0x00007610ff067816 */ /* 0x001fe40000000006 */
[----:B------:R-:W-:-:S02]  /*6cc0*/  PRMT R10, RZ, 0x7610, R10 ;  /* 0x00007610ff0a7816 */ /* 0x000fc4000000000a */
[----:B------:R-:W-:Y:S02]  /*6cd0*/  PRMT R4, RZ, 0x7610, R4 ;  /* 0x00007610ff047816 */ /* 0x000fe40000000004 */
[----:B------:R-:W-:Y:S01]  /*6ce0*/  PRMT R8, RZ, 0x7610, R8 ;  /* 0x00007610ff087816 */ /* 0x000fe20000000008 */
[----:B------:R-:W4:Y:S01]  /*6cf0*/  @!P3 LDG.E.U16 R6, desc[UR20][R176.64] ;  /* 0x00000014b006b981 */ /* 0x000f22000c1e1500 */
[----:B------:R-:W-:-:S03]  /*6d00*/  PRMT R12, RZ, 0x7610, R12 ;  /* 0x00007610ff0c7816 */ /* 0x000fc6000000000c */
[----:B------:R-:W4:Y:S04]  /*6d10*/  @!P3 LDG.E.U16 R10, desc[UR20][R172.64] ;  /* 0x00000014ac0ab981 */ /* 0x000f28000c1e1500 */
[----:B------:R-:W4:Y:S04]  /*6d20*/  @!P3 LDG.E.U16 R4, desc[UR20][R178.64] ;  /* 0x00000014b204b981 */ /* 0x000f28000c1e1500 */
[----:B------:R-:W4:Y:S04]  /*6d30*/  @!P3 LDG.E.U16 R8, desc[UR20][R174.64] ;  /* 0x00000014ae08b981 */ /* 0x000f28000c1e1500 */
[----:B------:R-:W4:Y:S01]  /*6d40*/  @!P3 LDG.E.U16 R12, desc[UR20][R170.64] ;  /* 0x00000014aa0cb981 */ /* 0x000f22000c1e1500 */
[----:B------:R-:W-:Y:S01]  /*6d50*/  BAR.SYNC.DEFER_BLOCKING 0x0 ;  /* 0x0000000000007b1d */ /* 0x000fe20000010000 */
[----:B------:R-:W-:-:S04]  /*6d60*/  ULEA UR6, UR19, UR9, 0x3 ;  /* 0x0000000913067291 */ /* 0x000fc8000f8e18ff */
[----:B------:R-:W-:Y:S01]  /*6d70*/  UIADD3 UR6, UPT, UPT, UR6, 0x2000, URZ ;  /* 0x0000200006067890 */ /* 0x000fe2000fffe0ff */
[----:B--2---:R0:W-:Y:S04]  /*6d80*/  STS.U16 [R155+UR9+0x1000], R186 ;  /* 0x001000ba9b007988 */ /* 0x0041e80008000409 */
        /* <DEDUP_REMOVED lines=11> */
[----:B------:R-:W-:Y:S02]  /*6e40*/  UIADD3 UR26, UPT, UPT, UR8, 0x48, URZ ;  /* 0x00000048081a7890 */ /* 0x000fe4000fffe0ff */
[----:B------:R-:W-:Y:S02]  /*6e50*/  UIADD3 UR27, UPT, UPT, UR8, 0x50, URZ ;  /* 0x00000050081b7890 */ /* 0x000fe4000fffe0ff */
[----:B------:R-:W-:Y:S02]  /*6e60*/  UIADD3 UR32, UPT, UPT, UR8, 0x58, URZ ;  /* 0x0000005808207890 */ /* 0x000fe4000fffe0ff */
[----:B------:R-:W-:Y:S02]  /*6e70*/  UIADD3 UR33, UPT, UPT, UR8, 0x20, URZ ;  /* 0x0000002008217890 */ /* 0x000fe4000fffe0ff */
        /* <DEDUP_REMOVED lines=8> */
[----:B------:R1:W-:Y:S01]  /*6f00*/  UTCHMMA tmem[UR11], gdesc[UR14], tmem[UR8], tmem[UR16], idesc[UR17], UPT ;  /* 0x00ff100e0b0079ea */ /* 0x0003e2000b800008 */
[----:B------:R-:W-:Y:S01]  /*6f10*/  UIADD3 UR48, UPT, UPT, UR8, 0x78, URZ ;  /* 0x0000007808307890 */ /* 0x000fe2000fffe0ff */
[----:B------:R-:W-:Y:S01]  /*6f20*/  UMOV UR28, 0x0 ;  /* 0x00000000001c7882 */ /* 0x000fe20000000000 */
[----:B------:R-:W-:Y:S01]  /*6f30*/  UMOV UR29, 0x8080010 ;  /* 0x08080010001d7882 */ /* 0x000fe20000000000 */
[----:B------:R-:W-:Y:S01]  /*6f40*/  UMOV UR30, 0x0 ;  /* 0x00000000001e7882 */ /* 0x000fe20000000000 */
[----:B------:R-:W-:Y:S01]  /*6f50*/  UMOV UR31, 0x8080010 ;  /* 0x08080010001f7882 */ /* 0x000fe20000000000 */
        /* <DEDUP_REMOVED lines=11> */
[----:B------:R-:W-:Y:S01]  /*7010*/  UMOV UR7, URZ ;  /* 0x000000ff00077c82 */ /* 0x000fe20008000000 */
[----:B------:R1:W-:Y:S01]  /*7020*/  UTCHMMA tmem[UR36], gdesc[UR14], tmem[UR33], tmem[UR38], idesc[UR39], UPT ;  /* 0x00ff260e240079ea */ /* 0x0003e2000b800021 */
        /* <DEDUP_REMOVED lines=8> */
.L_x_10:
[----:B------:R-:W-:Y:S01]  /*70b0*/  UIADD3 UR19, UPT, UPT, UR19, 0x1, URZ ;  /* 0x0000000113137890 */ /* 0x000fe2000fffe0ff */
[----:B------:R-:W-:Y:S01]  /*70c0*/  IMAD.WIDE R50, R157, 0x2, R50 ;  /* 0x000000029d327825 */ /* 0x000fe200078e0232 */
[----:B------:R-:W-:Y:S02]  /*70d0*/  UIADD3 UR18, UPT, UPT, UR18, -0x1, URZ ;  /* 0xffffffff12127890 */ /* 0x000fe4000fffe0ff */
[----:B------:R-:W-:Y:S01]  /*70e0*/  UISETP.GT.AND UP1, UPT, UR19, 0x1, UPT ;  /* 0x000000011300788c */ /* 0x000fe2000bf24270 */
[----:B------:R-:W-:-:S03]  /*70f0*/  VIADD R37, R37, 0xffffffc0 ;  /* 0xffffffc025257836 */ /* 0x000fc60000000000 */
[----:B-1----:R-:W-:Y:S02]  /*7100*/  USEL UR4, URZ, 0x1, !UP1 ;  /* 0x00000001ff047887 */ /* 0x002fe4000c800000 */
[----:B------:R-:W-:Y:S02]  /*7110*/  USEL UR19, UR19, URZ, !UP1 ;  /* 0x000000ff13137287 */ /* 0x000fe4000c800000 */
[----:B------:R-:W-:Y:S02]  /*7120*/  UISETP.NE.U32.AND UP1, UPT, UR18, URZ, UPT ;  /* 0x000000ff1200728c */ /* 0x000fe4000bf25070 */
[----:B------:R-:W-:-:S03]  /*7130*/  ULOP3.LUT UR7, UR5, UR4, URZ, 0x3c, !UPT ;  /* 0x0000000405077292 */ /* 0x000fc6000f8e3cff */
[----:B------:R-:W-:-:S04]  /*7140*/  UMOV UR4, UR5 ;  /* 0x0000000500047c82 */ /* 0x000fc80008000000 */
[----:B------:R-:W-:Y:S01]  /*7150*/  UMOV UR5, UR7 ;  /* 0x0000000700057c82 */ /* 0x000fe20008000000 */
[----:B------:R-:W-:Y:S05]  /*7160*/  BRA.U UP1, `(.L_x_11) ;  /* 0xffffffe101687547 */ /* 0x000fea000b83ffff */
.L_x_8:
[----:B------:R-:W1:Y:S01]  /*7170*/  LDCU UR5, c[0x0][0x3a0] ;  /* 0x00007400ff0577ac */ /* 0x000e620008000800 */
[----:B------:R-:W2:Y:S01]  /*7180*/  LDCU UR7, c[0x0][0x3b4] ;  /* 0x00007680ff0777ac */ /* 0x000ea20008000800 */
[----:B------:R-:W3:Y:S01]  /*7190*/  LDCU.128 UR12, c[0x0][0x390] ;  /* 0x00007200ff0c77ac */ /* 0x000ee20008000c00 */
[----:B-1----:R-:W-:-:S04]  /*71a0*/  UIADD3 UR5, UPT, UPT, UR5, 0x3f, URZ ;  /* 0x0000003f05057890 */ /* 0x002fc8000fffe0ff */
[----:B------:R-:W-:-:S09]  /*71b0*/  UISETP.GE.AND UP1, UPT, UR5, 0x40, UPT ;  /* 0x000000400500788c */ /* 0x000fd2000bf26270 */
[----:B--23--:R-:W-:Y:S05]  /*71c0*/  BRA.U !UP1, `(.L_x_12) ;  /* 0x0000000109107547 */ /* 0x00cfea000b800000 */
[----:B------:R-:W-:-:S06]  /*71d0*/  USHF.L.U32 UR4, UR4, 0x1f, URZ ;  /* 0x0000001f04047899 */ /* 0x000fcc00080006ff */
[----:B------:R-:W-:-:S04]  /*71e0*/  IMAD.U32 R3, RZ, RZ, UR4 ;  /* 0x00000004ff037e24 */ /* 0x000fc8000f8e00ff */
[----:B------:R-:W1:Y:S02]  /*71f0*/  SYNCS.PHASECHK.TRANS64.TRYWAIT P0, [UR6], R3 ;  /* 0x00000003ff0075a7 */ /* 0x000e640008001106 */
[----:B-1----:R-:W-:Y:S05]  /*7200*/  @!P0 BRA `(.L_x_13) ;  /* 0x0000001000708947 */ /* 0x002fea0003800000 */
.L_x_12:
[----:B------:R-:W-:Y:S01]  /*7210*/  BAR.SYNC.DEFER_BLOCKING 0x0 ;  /* 0x0000000000007b1d */ /* 0x000fe20000010000 */
[----:B------:R-:W-:Y:S01]  /*7220*/  VIADD R3, R0, 0x1 ;  /* 0x0000000100037836 */ /* 0x000fe20000000000 */
[C---:B------:R-:W-:Y:S01]  /*7230*/  ISETP.GE.AND P0, PT, R2.reuse, UR14, PT ;  /* 0x0000000e02007c0c */ /* 0x040fe2000bf06270 */
[----:B------:R-:W-:Y:S02]  /*7240*/  IMAD R2, R2, UR7, RZ ;  /* 0x0000000702027c24 */ /* 0x000fe4000f8e02ff */
[C---:B------:R-:W-:Y:S01]  /*7250*/  VIADD R37, R0.reuse, 0x2 ;  /* 0x0000000200257836 */ /* 0x040fe20000000000 */
[----:B------:R-:W1:Y:S01]  /*7260*/  LDCU UR4, c[0x0][0x3b8] ;  /* 0x00007700ff0477ac */ /* 0x000e620008000800 */
[----:B------:R-:W-:Y:S01]  /*7270*/  ISETP.LT.AND P3, PT, R3, UR15, !P0 ;  /* 0x0000000f03007c0c */ /* 0x000fe2000c761270 */
[----:B------:R-:W-:Y:S01]  /*7280*/  VIADD R36, R0, 0x3 ;  /* 0x0000000300247836 */ /* 0x000fe20000000000 */
[----:B------:R-:W-:Y:S01]  /*7290*/  LEA R43, P2, R2, UR12, 0x1 ;  /* 0x0000000c022b7c11 */ /* 0x000fe2000f8408ff */
[C---:B------:R-:W-:Y:S01]  /*72a0*/  VIADD R39, R0.reuse, 0x4 ;  /* 0x0000000400277836 */ /* 0x040fe20000000000 */
[----:B------:R-:W-:Y:S01]  /*72b0*/  ISETP.LT.AND P5, PT, R37, UR15, !P0 ;  /* 0x0000000f25007c0c */ /* 0x000fe2000c7a1270 */
[C---:B------:R-:W-:Y:S01]  /*72c0*/  VIADD R42, R0.reuse, 0x5 ;  /* 0x00000005002a7836 */ /* 0x040fe20000000000 */
[----:B------:R-:W-:-:S02]  /*72d0*/  ISETP.LT.AND P4, PT, R0, UR15, !P0 ;  /* 0x0000000f00007c0c */ /* 0x000fc4000c781270 */
[----:B------:R-:W-:Y:S02]  /*72e0*/  LEA.HI.X.SX32 R45, R2, UR13, 0x1, P2 ;  /* 0x0000000d022d7c11 */ /* 0x000fe400090f0eff */
[----:B------:R-:W-:Y:S01]  /*72f0*/  ISETP.LT.AND P6, PT, R36, UR15, !P0 ;  /* 0x0000000f24007c0c */ /* 0x000fe2000c7c1270 */
[----:B------:R-:W2:Y:S02]  /*7300*/  @!P1 SYNCS.CCTL.IV [UR9+0x2000] ;  /* 0x00200000ff0099b1 */ /* 0x000ea40008000009 */
[----:B--2---:R-:W-:Y:S01]  /*7310*/  BAR.SYNC.DEFER_BLOCKING 0x0 ;  /* 0x0000000000007b1d */ /* 0x004fe20000010000 */
[----:B-1----:R-:W-:-:S05]  /*7320*/  IMAD R3, R0, UR4, RZ ;  /* 0x0000000400037c24 */ /* 0x002fca000f8e02ff */
[----:B------:R-:W-:Y:S01]  /*7330*/  LEA R2, P2, R3, R43, 0x1 ;  /* 0x0000002b03027211 */ /* 0x000fe200078408ff */
[----:B0-----:R-:W0:Y:S01]  /*7340*/  LDTM.x32 R4, tmem[UR10] ;  /* 0x0000000a000479ee */ /* 0x001e2200082c0000 */
[----:B------:R-:W1:Y:S01]  /*7350*/  @!P1 SYNCS.CCTL.IV [UR9+0x2008] ;  /* 0x00200800ff0099b1 */ /* 0x000e620008000009 */
[----:B------:R-:W-:Y:S01]  /*7360*/  NOP ;  /* 0x0000000000007918 */ /* 0x000fe20000000000 */
[----:B0-----:R-:W-:Y:S01]  /*7370*/  F2FP.F16.F32.PACK_AB R41, R5, R4 ;  /* 0x000000040529723e */ /* 0x001fe200000000ff */
[C---:B------:R-:W-:Y:S01]  /*7380*/  VIADD R5, R3.reuse, UR4 ;  /* 0x0000000403057c36 */ /* 0x040fe20008000000 */
[----:B------:R-:W-:Y:S02]  /*7390*/  LEA.HI.X.SX32 R3, R3, R45, 0x1, P2 ;  /* 0x0000002d03037211 */ /* 0x000fe400010f0eff */
[----:B------:R-:W-:Y:S01]  /*73a0*/  F2FP.F16.F32.PACK_AB R6, R7, R6 ;  /* 0x000000060706723e */ /* 0x000fe200000000ff */
[C---:B------:R-:W-:Y:S01]  /*73b0*/  VIADD R37, R5.reuse, UR4 ;  /* 0x0000000405257c36 */ /* 0x040fe20008000000 */
[-C--:B------:R-:W-:Y:S01]  /*73c0*/  LEA R4, P1, R5, R43.reuse, 0x1 ;  /* 0x0000002b05047211 */ /* 0x080fe200078208ff */
[----:B------:R0:W-:Y:S01]  /*73d0*/  @P4 STG.E.U16 desc[UR20][R2.64], R41 ;  /* 0x0000002902004986 */ /* 0x0001e2000c101514 */
[C---:B------:R-:W-:Y:S01]  /*73e0*/  VIADD R7, R0.reuse, 0x7 ;  /* 0x0000000700077836 */ /* 0x040fe20000000000 */
[----:B------:R-:W-:Y:S01]  /*73f0*/  F2FP.F16.F32.PACK_AB R8, R9, R8 ;  /* 0x000000080908723e */ /* 0x000fe200000000ff */
[C---:B------:R-:W-:Y:S01]  /*7400*/  VIADD R40, R37.reuse, UR4 ;  /* 0x0000000425287c36 */ /* 0x040fe20008000000 */
[----:B------:R-:W-:Y:S01]  /*7410*/  LEA R36, P2, R37, R43, 0x1 ;  /* 0x0000002b25247211 */ /* 0x000fe200078408ff */
[----:B------:R-:W-:Y:S01]  /*7420*/  VIADD R9, R0, 0x9 ;  /* 0x0000000900097836 */ /* 0x000fe20000000000 */
[----:B------:R-:W-:-:S02]  /*7430*/  LEA.HI.X.SX32 R5, R5, R45, 0x1, P1 ;  /* 0x0000002d05057211 */ /* 0x000fc400008f0eff */
[C---:B------:R-:W-:Y:S02]  /*7440*/  LEA R38, P1, R40.reuse, R43, 0x1 ;  /* 0x0000002b28267211 */ /* 0x040fe400078208ff */
[-C--:B------:R-:W-:Y:S02]  /*7450*/  LEA.HI.X.SX32 R37, R37, R45.reuse, 0x1, P2 ;  /* 0x0000002d25257211 */ /* 0x080fe400010f0eff */
[----:B------:R-:W-:Y:S02]  /*7460*/  ISETP.LT.AND P2, PT, R39, UR15, !P0 ;  /* 0x0000000f27007c0c */ /* 0x000fe4000c741270 */
[C---:B------:R-:W-:Y:S01]  /*7470*/  LEA.HI.X.SX32 R39, R40.reuse, R45, 0x1, P1 ;  /* 0x0000002d28277211 */ /* 0x040fe200008f0eff */
[----:B------:R-:W-:Y:S01]  /*7480*/  VIADD R40, R40, UR4 ;  /* 0x0000000428287c36 */ /* 0x000fe20008000000 */
[----:B------:R-:W-:Y:S01]  /*7490*/  ISETP.LT.AND P1, PT, R42, UR15, !P0 ;  /* 0x0000000f2a007c0c */ /* 0x000fe2000c721270 */
[----:B------:R-:W-:Y:S01]  /*74a0*/  VIADD R42, R0, 0x6 ;  /* 0x00000006002a7836 */ /* 0x000fe20000000000 */
[----:B0-----:R-:W-:-:S02]  /*74b0*/  PRMT R3, R41, 0x7632, R3 ;  /* 0x0000763229037816 */ /* 0x001fc40000000003 */
[----:B------:R-:W-:Y:S02]  /*74c0*/  F2FP.F16.F32.PACK_AB R10, R11, R10 ;  /* 0x0000000a0b0a723e */ /* 0x000fe400000000ff */
[----:B------:R-:W-:Y:S01]  /*74d0*/  ISETP.LT.AND P4, PT, R42, UR15, !P0 ;  /* 0x0000000f2a007c0c */ /* 0x000fe2000c781270 */
[----:B------:R0:W-:Y:S01]  /*74e0*/  @P3 STG.E.U16 desc[UR20][R4.64], R3 ;  /* 0x0000000304003986 */ /* 0x0001e2000c101514 */
[----:B------:R-:W-:Y:S02]  /*74f0*/  PRMT R42, R6, 0x7632, R42 ;  /* 0x00007632062a7816 */ /* 0x000fe4000000002a */
[----:B------:R-:W-:Y:S01]  /*7500*/  ISETP.LT.AND P3, PT, R7, UR15, !P0 ;  /* 0x0000000f07007c0c */ /* 0x000fe2000c761270 */
[----:B------:R-:W-:Y:S01]  /*7510*/  VIADD R7, R0, 0x8 ;  /* 0x0000000800077836 */ /* 0x000fe20000000000 */
[----:B------:R-:W-:Y:S02]  /*7520*/  PRMT R11, R10, 0x7632, R11 ;  /* 0x000076320a0b7816 */ /* 0x000fe4000000000b */
[----:B------:R-:W-:-:S02]  /*7530*/  F2FP.F16.F32.PACK_AB R12, R13, R12 ;  /* 0x0000000c0d0c723e */ /* 0x000fc400000000ff */
[----:B------:R-:W-:Y:S02]  /*7540*/  F2FP.F16.F32.PACK_AB R14, R15, R14 ;  /* 0x0000000e0f0e723e */ /* 0x000fe400000000ff */
[----:B------:R-:W-:Y:S02]  /*7550*/  F2FP.F16.F32.PACK_AB R16, R17, R16 ;  /* 0x000000101110723e */ /* 0x000fe400000000ff */
[----:B0-----:R-:W-:Y:S01]  /*7560*/  PRMT R5, R6, 0x7610, R5 ;  /* 0x0000761006057816 */ /* 0x001fe20000000005 */
[C---:B------:R-:W-:Y:S01]  /*7570*/  VIADD R6, R40.reuse, UR4 ;  /* 0x0000000428067c36 */ /* 0x040fe20008000000 */
[----:B------:R-:W-:Y:S02]  /*7580*/  F2FP.F16.F32.PACK_AB R18, R19, R18 ;  /* 0x000000121312723e */ /* 0x000fe400000000ff */
[----:B------:R-:W-:Y:S01]  /*7590*/  F2FP.F16.F32.PACK_AB R20, R21, R20 ;  /* 0x000000141514723e */ /* 0x000fe200000000ff */
[----:B------:R0:W-:Y:S01]  /*75a0*/  @P5 STG.E.U16 desc[UR20][R36.64], R5 ;  /* 0x0000000524005986 */ /* 0x0001e2000c101514 */
[----:B------:R-:W-:-:S02]  /*75b0*/  LEA R2, P5, R40, R43, 0x1 ;  /* 0x0000002b28027211 */ /* 0x000fc400078a08ff */
[----:B------:R-:W-:Y:S01]  /*75c0*/  F2FP.F16.F32.PACK_AB R22, R23, R22 ;  /* 0x000000161716723e */ /* 0x000fe200000000ff */
[----:B------:R2:W-:Y:S01]  /*75d0*/  @P6 STG.E.U16 desc[UR20][R38.64], R42 ;  /* 0x0000002a26006986 */ /* 0x0005e2000c101514 */
[----:B------:R-:W-:Y:S02]  /*75e0*/  LEA R4, P6, R6, R43, 0x1 ;  /* 0x0000002b06047211 */ /* 0x000fe400078c08ff */
[-C--:B------:R-:W-:Y:S02]  /*75f0*/  LEA.HI.X.SX32 R3, R40, R45.reuse, 0x1, P5 ;  /* 0x0000002d28037211 */ /* 0x080fe400028f0eff */
[----:B------:R-:W-:Y:S01]  /*7600*/  ISETP.LT.AND P5, PT, R7, UR15, !P0 ;  /* 0x0000000f07007c0c */ /* 0x000fe2000c7a1270 */
[----:B------:R-:W-:Y:S01]  /*7610*/  VIADD R7, R6, UR4 ;  /* 0x0000000406077c36 */ /* 0x000fe20008000000 */
[----:B------:R-:W-:Y:S02]  /*7620*/  F2FP.F16.F32.PACK_AB R24, R25, R24 ;  /* 0x000000181918723e */ /* 0x000fe400000000ff */
[----:B0-----:R-:W-:Y:S01]  /*7630*/  PRMT R37, R8, 0x7610, R37 ;  /* 0x0000761008257816 */ /* 0x001fe20000000025 */
[----:B------:R-:W-:Y:S01]  /*7640*/  VIADD R36, R7, UR4 ;  /* 0x0000000407247c36 */ /* 0x000fe20008000000 */
[----:B------:R-:W-:-:S02]  /*7650*/  LEA.HI.X.SX32 R5, R6, R45, 0x1, P6 ;  /* 0x0000002d06057211 */ /* 0x000fc400030f0eff */
[----:B--2---:R-:W-:Y:S01]  /*7660*/  PRMT R38, R8, 0x7632, R38 ;  /* 0x0000763208267816 */ /* 0x004fe20000000026 */
[----:B------:R0:W-:Y:S01]  /*7670*/  @P2 STG.E.U16 desc[UR20][R2.64], R37 ;  /* 0x0000002502002986 */ /* 0x0001e2000c101514 */
[----:B------:R-:W-:Y:S01]  /*7680*/  VIADD R8, R0, 0xa ;  /* 0x0000000a00087836 */ /* 0x000fe20000000000 */
[----:B------:R-:W-:Y:S02]  /*7690*/  ISETP.LT.AND P2, PT, R9, UR15, !P0 ;  /* 0x0000000f09007c0c */ /* 0x000fe4000c741270 */
[----:B------:R2:W-:Y:S01]  /*76a0*/  @P1 STG.E.U16 desc[UR20][R4.64], R38 ;  /* 0x0000002604001986 */ /* 0x0005e2000c101514 */
[----:B------:R-:W-:Y:S02]  /*76b0*/  LEA R6, P1, R7, R43, 0x1 ;  /* 0x0000002b07067211 */ /* 0x000fe400078208ff */
[----:B------:R-:W-:Y:S02]  /*76c0*/  F2FP.F16.F32.PACK_AB R26, R27, R26 ;  /* 0x0000001a1b1a723e */ /* 0x000fe400000000ff */
[----:B------:R-:W-:-:S02]  /*76d0*/  LEA.HI.X.SX32 R7, R7, R45, 0x1, P1 ;  /* 0x0000002d07077211 */ /* 0x000fc400008f0eff */
[----:B------:R-:W-:Y:S01]  /*76e0*/  ISETP.LT.AND P1, PT, R8, UR15, !P0 ;  /* 0x0000000f08007c0c */ /* 0x000fe2000c721270 */
[----:B0-----:R-:W-:Y:S01]  /*76f0*/  VIADD R2, R0, 0xb ;  /* 0x0000000b00027836 */ /* 0x001fe20000000000 */
[----:B------:R-:W-:Y:S01]  /*7700*/  LEA R8, P6, R36, R43, 0x1 ;  /* 0x0000002b24087211 */ /* 0x000fe200078c08ff */
[----:B------:R-:W-:Y:S01]  /*7710*/  VIADD R3, R0, 0xc ;  /* 0x0000000c00037836 */ /* 0x000fe20000000000 */
[----:B------:R-:W-:Y:S02]  /*7720*/  F2FP.F16.F32.PACK_AB R28, R29, R28 ;  /* 0x0000001c1d1c723e */ /* 0x000fe400000000ff */
[----:B--2---:R-:W-:Y:S02]  /*7730*/  PRMT R5, R10, 0x7610, R5 ;  /* 0x000076100a057816 */ /* 0x004fe40000000005 */
[C---:B------:R-:W-:Y:S01]  /*7740*/  LEA.HI.X.SX32 R9, R36.reuse, R45, 0x1, P6 ;  /* 0x0000002d24097211 */ /* 0x040fe200030f0eff */
[----:B------:R-:W-:Y:S01]  /*7750*/  VIADD R36, R36, UR4 ;  /* 0x0000000424247c36 */ /* 0x000fe20008000000 */
[----:B------:R-:W-:Y:S01]  /*7760*/  F2FP.F16.F32.PACK_AB R30, R31, R30 ;  /* 0x0000001e1f1e723e */ /* 0x000fe200000000ff */
[----:B------:R0:W-:Y:S01]  /*7770*/  @P4 STG.E.U16 desc[UR20][R6.64], R5 ;  /* 0x0000000506004986 */ /* 0x0001e2000c101514 */
[----:B------:R-:W-:Y:S01]  /*7780*/  ISETP.LT.AND P4, PT, R2, UR15, !P0 ;  /* 0x0000000f02007c0c */ /* 0x000fe2000c781270 */
[C---:B------:R-:W-:Y:S01]  /*7790*/  VIADD R10, R36.reuse, UR4 ;  /* 0x00000004240a7c36 */ /* 0x040fe20008000000 */
[----:B------:R-:W-:Y:S01]  /*77a0*/  LEA R2, P6, R36, R43, 0x1 ;  /* 0x0000002b24027211 */ /* 0x000fe200078c08ff */
[----:B------:R2:W-:Y:S01]  /*77b0*/  @P3 STG.E.U16 desc[UR20][R8.64], R11 ;  /* 0x0000000b08003986 */ /* 0x0005e2000c101514 */
[----:B------:R-:W-:-:S02]  /*77c0*/  ISETP.LT.AND P3, PT, R3, UR15, !P0 ;  /* 0x0000000f03007c0c */ /* 0x000fc4000c761270 */
[----:B------:R-:W-:Y:S02]  /*77d0*/  LEA.HI.X.SX32 R3, R36, R45, 0x1, P6 ;  /* 0x0000002d24037211 */ /* 0x000fe400030f0eff */
[----:B------:R-:W-:Y:S02]  /*77e0*/  LEA R4, P6, R10, R43, 0x1 ;  /* 0x0000002b0a047211 */ /* 0x000fe400078c08ff */
[----:B------:R-:W-:Y:S01]  /*77f0*/  F2FP.F16.F32.PACK_AB R32, R33, R32 ;  /* 0x000000202120723e */ /* 0x000fe200000000ff */
[----:B0-----:R-:W-:Y:S01]  /*7800*/  VIADD R6, R0, 0xd ;  /* 0x0000000d00067836 */ /* 0x001fe20000000000 */
[C---:B------:R-:W-:Y:S01]  /*7810*/  LEA.HI.X.SX32 R5, R10.reuse, R45, 0x1, P6 ;  /* 0x0000002d0a057211 */ /* 0x040fe200030f0eff */
[----:B------:R-:W-:Y:S01]  /*7820*/  VIADD R10, R10, UR4 ;  /* 0x000000040a0a7c36 */ /* 0x000fe20008000000 */
[----:B------:R0:W-:Y:S01]  /*7830*/  @P5 STG.E.U16 desc[UR20][R2.64], R12 ;  /* 0x0000000c02005986 */ /* 0x0001e2000c101514 */
[----:B--2---:R-:W-:Y:S01]  /*7840*/  PRMT R9, R12, 0x7632, R9 ;  /* 0x000076320c097816 */ /* 0x004fe20000000009 */
[----:B------:R-:W-:Y:S01]  /*7850*/  VIADD R7, R0, 0xe ;  /* 0x0000000e00077836 */ /* 0x000fe20000000000 */
[----:B------:R-:W-:Y:S01]  /*7860*/  ISETP.LT.AND P5, PT, R6, UR15, !P0 ;  /* 0x0000000f06007c0c */ /* 0x000fe2000c7a1270 */
[C---:B------:R-:W-:Y:S01]  /*7870*/  VIADD R11, R10.reuse, UR4 ;  /* 0x000000040a0b7c36 */ /* 0x040fe20008000000 */
[----:B------:R-:W-:Y:S01]  /*7880*/  LEA R6, P6, R10, R43, 0x1 ;  /* 0x0000002b0a067211 */ /* 0x000fe200078c08ff */
[----:B------:R2:W-:Y:S01]  /*7890*/  @P2 STG.E.U16 desc[UR20][R4.64], R9 ;  /* 0x0000000904002986 */ /* 0x0005e2000c101514 */
[----:B------:R-:W-:-:S02]  /*78a0*/  ISETP.LT.AND P2, PT, R7, UR15, !P0 ;  /* 0x0000000f07007c0c */ /* 0x000fc4000c741270 */
[----:B------:R-:W-:Y:S02]  /*78b0*/  LEA.HI.X.SX32 R7, R10, R45, 0x1, P6 ;  /* 0x0000002d0a077211 */ /* 0x000fe400030f0eff */
[----:B------:R-:W-:Y:S01]  /*78c0*/  LEA R8, P6, R11, R43, 0x1 ;  /* 0x0000002b0b087211 */ /* 0x000fe200078c08ff */
[C---:B0-----:R-:W-:Y:S01]  /*78d0*/  VIADD R2, R0.reuse, 0xf ;  /* 0x0000000f00027836 */ /* 0x041fe20000000000 */
[----:B------:R-:W-:Y:S01]  /*78e0*/  F2FP.F16.F32.PACK_AB R34, R35, R34 ;  /* 0x000000222322723e */ /* 0x000fe200000000ff */
[----:B------:R0:W-:Y:S01]  /*78f0*/  @P1 STG.E.U16 desc[UR20][R6.64], R14 ;  /* 0x0000000e06001986 */ /* 0x0001e2000c101514 */
[----:B------:R-:W-:Y:S02]  /*7900*/  VIADD R3, R0, 0x10 ;  /* 0x0000001000037836 */ /* 0x000fe40000000000 */
[----:B------:R-:W-:Y:S02]  /*7910*/  ISETP.LT.AND P1, PT, R2, UR15, !P0 ;  /* 0x0000000f02007c0c */ /* 0x000fe4000c721270 */
[C---:B--2---:R-:W-:Y:S01]  /*7920*/  LEA.HI.X.SX32 R9, R11.reuse, R45, 0x1, P6 ;  /* 0x0000002d0b097211 */ /* 0x044fe200030f0eff */
[----:B------:R-:W-:Y:S01]  /*7930*/  VIADD R11, R11, UR4 ;  /* 0x000000040b0b7c36 */ /* 0x000fe20008000000 */
[----:B------:R-:W-:-:S03]  /*7940*/  PRMT R5, R14, 0x7632, R5 ;  /* 0x000076320e057816 */ /* 0x000fc60000000005 */
[C---:B------:R-:W-:Y:S01]  /*7950*/  VIADD R10, R11.reuse, UR4 ;  /* 0x000000040b0a7c36 */ /* 0x040fe20008000000 */
[----:B------:R-:W-:Y:S01]  /*7960*/  LEA R2, P6, R11, R43, 0x1 ;  /* 0x0000002b0b027211 */ /* 0x000fe200078c08ff */
[----:B------:R2:W-:Y:S01]  /*7970*/  @P4 STG.E.U16 desc[UR20][R8.64], R5 ;  /* 0x0000000508004986 */ /* 0x0005e2000c101514 */
[----:B------:R-:W-:Y:S01]  /*7980*/  ISETP.LT.AND P4, PT, R3, UR15, !P0 ;  /* 0x0000000f03007c0c */ /* 0x000fe2000c781270 */
[C---:B0-----:R-:W-:Y:S01]  /*7990*/  VIADD R6, R0.reuse, 0x11 ;  /* 0x0000001100067836 */ /* 0x041fe20000000000 */
[----:B------:R-:W-:Y:S01]  /*79a0*/  LEA.HI.X.SX32 R3, R11, R45, 0x1, P6 ;  /* 0x0000002d0b037211 */ /* 0x000fe200030f0eff */
[----:B------:R-:W-:Y:S01]  /*79b0*/  VIADD R7, R0, 0x12 ;  /* 0x0000001200077836 */ /* 0x000fe20000000000 */
[----:B------:R-:W-:Y:S01]  /*79c0*/  LEA R4, P6, R10, R43, 0x1 ;  /* 0x0000002b0a047211 */ /* 0x000fe200078c08ff */
[----:B------:R-:W-:Y:S02]  /*79d0*/  VIADD R14, R0, 0x1e ;  /* 0x0000001e000e7836 */ /* 0x000fe40000000000 */
[----:B------:R0:W-:Y:S01]  /*79e0*/  @P3 STG.E.U16 desc[UR20][R2.64], R16 ;  /* 0x0000001002003986 */ /* 0x0001e2000c101514 */
[----:B------:R-:W-:-:S02]  /*79f0*/  ISETP.LT.AND P3, PT, R6, UR15, !P0 ;  /* 0x0000000f06007c0c */ /* 0x000fc4000c761270 */
[C---:B--2---:R-:W-:Y:S01]  /*7a00*/  LEA.HI.X.SX32 R5, R10.reuse, R45, 0x1, P6 ;  /* 0x0000002d0a057211 */ /* 0x044fe200030f0eff */
[----:B------:R-:W-:Y:S01]  /*7a10*/  VIADD R10, R10, UR4 ;  /* 0x000000040a0a7c36 */ /* 0x000fe20008000000 */
[----:B------:R-:W-:-:S03]  /*7a20*/  PRMT R9, R16, 0x7632, R9 ;  /* 0x0000763210097816 */ /* 0x000fc60000000009 */
[C---:B------:R-:W-:Y:S01]  /*7a30*/  VIADD R11, R10.reuse, UR4 ;  /* 0x000000040a0b7c36 */ /* 0x040fe20008000000 */
[----:B------:R-:W-:Y:S01]  /*7a40*/  LEA R6, P6, R10, R43, 0x1 ;  /* 0x0000002b0a067211 */ /* 0x000fe200078c08ff */
[----:B------:R2:W-:Y:S01]  /*7a50*/  @P5 STG.E.U16 desc[UR20][R4.64], R9 ;  /* 0x0000000904005986 */ /* 0x0005e2000c101514 */
[----:B------:R-:W-:Y:S01]  /*7a60*/  ISETP.LT.AND P5, PT, R7, UR15, !P0 ;  /* 0x0000000f07007c0c */ /* 0x000fe2000c7a1270 */
[----:B0-----:R-:W-:Y:S01]  /*7a70*/  VIADD R2, R0, 0x13 ;  /* 0x0000001300027836 */ /* 0x001fe20000000000 */
[----:B------:R-:W-:Y:S01]  /*7a80*/  LEA.HI.X.SX32 R7, R10, R45, 0x1, P6 ;  /* 0x0000002d0a077211 */ /* 0x000fe200030f0eff */
[----:B------:R-:W-:Y:S01]  /*7a90*/  VIADD R3, R0, 0x14 ;  /* 0x0000001400037836 */ /* 0x000fe20000000000 */
[----:B------:R-:W-:-:S03]  /*7aa0*/  LEA R8, P6, R11, R43, 0x1 ;  /* 0x0000002b0b087211 */ /* 0x000fc600078c08ff */
[----:B------:R0:W-:Y:S01]  /*7ab0*/  @P2 STG.E.U16 desc[UR20][R6.64], R18 ;  /* 0x0000001206002986 */ /* 0x0001e2000c101514 */
        /* <DEDUP_REMOVED lines=26> */
[C---:B--2---:R-:W-:Y:S01]  /*7c60*/  LEA.HI.X.SX32 R9, R11.reuse, R45, 0x1, P6 ;  /* 0x0000002d0b097211 */ /* 0x044fe200030f0eff */
[----:B------:R-:W-:Y:S01]  /*7c70*/  VIADD R11, R11, UR4 ;  /* 0x000000040b0b7c36 */ /* 0x000fe20008000000 */
[----:B------:R-:W-:Y:S02]  /*7c80*/  PRMT R5, R22, 0x7632, R5 ;  /* 0x0000763216057816 */ /* 0x000fe40000000005 */
[----:B------:R-:W-:Y:S01]  /*7c90*/  ISETP.LT.AND P6, PT, R2, UR15, !P0 ;  /* 0x0000000f02007c0c */ /* 0x000fe2000c7c1270 */
[C---:B------:R-:W-:Y:S01]  /*7ca0*/  VIADD R10, R11.reuse, UR4 ;  /* 0x000000040b0a7c36 */ /* 0x040fe20008000000 */
[----:B------:R-:W-:Y:S01]  /*7cb0*/  LEA R2, P5, R11, R43, 0x1 ;  /* 0x0000002b0b027211 */ /* 0x000fe200078a08ff */
[----:B------:R2:W-:Y:S01]  /*7cc0*/  @P2 STG.E.U16 desc[UR20][R8.64], R5 ;  /* 0x0000000508002986 */ /* 0x0005e2000c101514 */
[----:B------:R-:W-:Y:S01]  /*7cd0*/  ISETP.LT.AND P2, PT, R3, UR15, !P0 ;  /* 0x0000000f03007c0c */ /* 0x000fe2000c741270 */
[C---:B0-----:R-:W-:Y:S01]  /*7ce0*/  VIADD R6, R0.reuse, 0x19 ;  /* 0x0000001900067836 */ /* 0x041fe20000000000 */
[----:B------:R-:W-:Y:S01]  /*7cf0*/  LEA.HI.X.SX32 R3, R11, R45, 0x1, P5 ;  /* 0x0000002d0b037211 */ /* 0x000fe200028f0eff */
[----:B------:R-:W-:Y:S01]  /*7d00*/  VIADD R11, R0, 0x1d ;  /* 0x0000001d000b7836 */ /* 0x000fe20000000000 */
[----:B------:R-:W-:-:S02]  /*7d10*/  LEA R4, P5, R10, R43, 0x1 ;  /* 0x0000002b0a047211 */ /* 0x000fc400078a08ff */
[----:B------:R-:W-:Y:S01]  /*7d20*/  PRMT R7, R24, 0x7632, R7 ;  /* 0x0000763218077816 */ /* 0x000fe20000000007 */
[----:B------:R-:W-:Y:S01]  /*7d30*/  @P1 STG.E.U16 desc[UR20][R2.64], R24 ;  /* 0x0000001802001986 */ /* 0x000fe2000c101514 */
[----:B------:R-:W-:Y:S02]  /*7d40*/  ISETP.LT.AND P1, PT, R6, UR15, !P0 ;  /* 0x0000000f06007c0c */ /* 0x000fe4000c721270 */
[C---:B--2---:R-:W-:Y:S01]  /*7d50*/  LEA.HI.X.SX32 R5, R10.reuse, R45, 0x1, P5 ;  /* 0x0000002d0a057211 */ /* 0x044fe200028f0eff */
[----:B------:R-:W-:Y:S02]  /*7d60*/  VIADD R10, R10, UR4 ;  /* 0x000000040a0a7c36 */ /* 0x000fe40008000000 */
[----:B------:R-:W-:Y:S02]  /*7d70*/  VIADD R9, R0, 0x1a ;  /* 0x0000001a00097836 */ /* 0x000fe40000000000 */
[----:B------:R0:W-:Y:S01]  /*7d80*/  @P4 STG.E.U16 desc[UR20][R4.64], R7 ;  /* 0x0000000704004986 */ /* 0x0001e2000c101514 */
[----:B------:R-:W-:Y:S01]  /*7d90*/  LEA R6, P4, R10, R43, 0x1 ;  /* 0x0000002b0a067211 */ /* 0x000fe200078808ff */
[C---:B------:R-:W-:Y:S01]  /*7da0*/  VIADD R8, R0.reuse, 0x1b ;  /* 0x0000001b00087836 */ /* 0x040fe20000000000 */
[----:B------:R-:W-:Y:S01]  /*7db0*/  ISETP.LT.AND P5, PT, R9, UR15, !P0 ;  /* 0x0000000f09007c0c */ /* 0x000fe2000c7a1270 */
[----:B------:R-:W-:Y:S01]  /*7dc0*/  VIADD R9, R0, 0x1c ;  /* 0x0000001c00097836 */ /* 0x000fe20000000000 */
[C---:B0-----:R-:W-:Y:S01]  /*7dd0*/  LEA.HI.X.SX32 R7, R10.reuse, R45, 0x1, P4 ;  /* 0x0000002d0a077211 */ /* 0x041fe200020f0eff */
[----:B------:R-:W-:Y:S01]  /*7de0*/  VIADD R10, R10, UR4 ;  /* 0x000000040a0a7c36 */ /* 0x000fe20008000000 */
[----:B------:R-:W-:-:S03]  /*7df0*/  ISETP.LT.AND P4, PT, R8, UR15, !P0 ;  /* 0x0000000f08007c0c */ /* 0x000fc6000c781270 */
[----:B------:R0:W-:Y:S01]  /*7e00*/  @P3 STG.E.U16 desc[UR20][R6.64], R26 ;  /* 0x0000001a06003986 */ /* 0x0001e2000c101514 */
[C---:B------:R-:W-:Y:S01]  /*7e10*/  LEA R2, P3, R10.reuse, R43, 0x1 ;  /* 0x0000002b0a027211 */ /* 0x040fe200078608ff */
[----:B------:R-:W-:-:S03]  /*7e20*/  VIADD R5, R10, UR4 ;  /* 0x000000040a057c36 */ /* 0x000fc60008000000 */
[----:B------:R-:W-:Y:S01]  /*7e30*/  LEA.HI.X.SX32 R3, R10, R45, 0x1, P3 ;  /* 0x0000002d0a037211 */ /* 0x000fe200018f0eff */
[C---:B------:R-:W-:Y:S01]  /*7e40*/  VIADD R8, R5.reuse, UR4 ;  /* 0x0000000405087c36 */ /* 0x040fe20008000000 */
[----:B------:R-:W-:-:S04]  /*7e50*/  LEA R4, P3, R5, R43, 0x1 ;  /* 0x0000002b05047211 */ /* 0x000fc800078608ff */
[----:B------:R-:W-:Y:S02]  /*7e60*/  LEA.HI.X.SX32 R5, R5, R45, 0x1, P3 ;  /* 0x0000002d05057211 */ /* 0x000fe400018f0eff */
[----:B0-----:R-:W-:Y:S02]  /*7e70*/  PRMT R7, R26, 0x7632, R7 ;  /* 0x000076321a077816 */ /* 0x001fe40000000007 */
[----:B------:R-:W-:Y:S01]  /*7e80*/  ISETP.LT.AND P3, PT, R9, UR15, !P0 ;  /* 0x0000000f09007c0c */ /* 0x000fe2000c761270 */
[C---:B------:R-:W-:Y:S02]  /*7e90*/  VIADD R9, R8.reuse, UR4 ;  /* 0x0000000408097c36 */ /* 0x040fe40008000000 */
[----:B------:R0:W-:Y:S01]  /*7ea0*/  @P6 STG.E.U16 desc[UR20][R2.64], R7 ;  /* 0x0000000702006986 */ /* 0x0001e2000c101514 */
[----:B------:R-:W-:Y:S01]  /*7eb0*/  LEA R6, P6, R8, R43, 0x1 ;  /* 0x0000002b08067211 */ /* 0x000fe200078c08ff */
[----:B------:R-:W-:Y:S02]  /*7ec0*/  VIADD R10, R9, UR4 ;  /* 0x00000004090a7c36 */ /* 0x000fe40008000000 */
[----:B------:R2:W-:Y:S01]  /*7ed0*/  @P2 STG.E.U16 desc[UR20][R4.64], R28 ;  /* 0x0000001c04002986 */ /* 0x0005e2000c101514 */
[----:B------:R-:W-:Y:S01]  /*7ee0*/  ISETP.LT.AND P2, PT, R11, UR15, !P0 ;  /* 0x0000000f0b007c0c */ /* 0x000fe2000c741270 */
[----:B------:R-:W-:-:S04]  /*7ef0*/  VIADD R11, R10, UR4 ;  /* 0x000000040a0b7c36 */ /* 0x000fc80008000000 */
[----:B------:R-:W-:Y:S01]  /*7f00*/  VIADD R12, R11, UR4 ;  /* 0x000000040b0c7c36 */ /* 0x000fe20008000000 */
[----:B0-----:R-:W-:Y:S02]  /*7f10*/  LEA.HI.X.SX32 R7, R8, R45, 0x1, P6 ;  /* 0x0000002d08077211 */ /* 0x001fe400030f0eff */
[----:B------:R-:W-:Y:S01]  /*7f20*/  PRMT R3, R28, 0x7632, R3 ;  /* 0x000076321c037816 */ /* 0x000fe20000000003 */
[----:B------:R-:W-:Y:S01]  /*7f30*/  VIADD R13, R12, UR4 ;  /* 0x000000040c0d7c36 */ /* 0x000fe20008000000 */
[----:B------:R-:W-:-:S03]  /*7f40*/  LEA R8, P6, R9, R43, 0x1 ;  /* 0x0000002b09087211 */ /* 0x000fc600078c08ff */
[----:B------:R0:W-:Y:S01]  /*7f50*/  @P1 STG.E.U16 desc[UR20][R6.64], R3 ;  /* 0x0000000306001986 */ /* 0x0001e2000c101514 */
[----:B------:R-:W-:Y:S02]  /*7f60*/  LEA.HI.X.SX32 R9, R9, R45, 0x1, P6 ;  /* 0x0000002d09097211 */ /* 0x000fe400030f0eff */
[CC--:B------:R-:W-:Y:S02]  /*7f70*/  LEA R2, P1, R10.reuse, R43.reuse, 0x1 ;  /* 0x0000002b0a027211 */ /* 0x0c0fe400078208ff */
[C---:B--2---:R-:W-:Y:S01]  /*7f80*/  LEA R4, P6, R11.reuse, R43, 0x1 ;  /* 0x0000002b0b047211 */ /* 0x044fe200078c08ff */
[----:B------:R-:W-:Y:S03]  /*7f90*/  @P5 STG.E.U16 desc[UR20][R8.64], R30 ;  /* 0x0000001e08005986 */ /* 0x000fe6000c101514 */
[-C--:B------:R-:W-:Y:S02]  /*7fa0*/  LEA.HI.X.SX32 R5, R11, R45.reuse, 0x1, P6 ;  /* 0x0000002d0b057211 */ /* 0x080fe400030f0eff */
[----:B0-----:R-:W-:Y:S01]  /*7fb0*/  LEA.HI.X.SX32 R3, R10, R45, 0x1, P1 ;  /* 0x0000002d0a037211 */ /* 0x001fe200008f0eff */
[----:B------:R-:W-:Y:S01]  /*7fc0*/  VIADD R7, R0, 0x1f ;  /* 0x0000001f00077836 */ /* 0x000fe20000000000 */
[----:B------:R-:W-:Y:S01]  /*7fd0*/  LEA R10, P6, R12, R43, 0x1 ;  /* 0x0000002b0c0a7211 */ /* 0x000fe200078c08ff */
[----:B------:R-:W-:Y:S01]  /*7fe0*/  VIADD R0, R13, UR4 ;  /* 0x000000040d007c36 */ /* 0x000fe20008000000 */
[----:B------:R-:W-:-:S02]  /*7ff0*/  ISETP.LT.AND P1, PT, R14, UR15, !P0 ;  /* 0x0000000f0e007c0c */ /* 0x000fc4000c721270 */
[----:B------:R-:W-:Y:S02]  /*8000*/  LEA.HI.X.SX32 R11, R12, R45, 0x1, P6 ;  /* 0x0000002d0c0b7211 */ /* 0x000fe400030f0eff */
[----:B------:R-:W-:Y:S02]  /*8010*/  LEA R6, P6, R13, R43, 0x1 ;  /* 0x0000002b0d067211 */ /* 0x000fe400078c08ff */
[----:B------:R-:W-:Y:S02]  /*8020*/  ISETP.LT.AND P0, PT, R7, UR15, !P0 ;  /* 0x0000000f07007c0c */ /* 0x000fe4000c701270 */
[----:B------:R-:W-:Y:S02]  /*8030*/  LEA.HI.X.SX32 R7, R13, R45, 0x1, P6 ;  /* 0x0000002d0d077211 */ /* 0x000fe400030f0eff */
[----:B------:R-:W-:-:S04]  /*8040*/  LEA R12, P6, R0, R43, 0x1 ;  /* 0x0000002b000c7211 */ /* 0x000fc800078c08ff */
[----:B------:R-:W-:Y:S02]  /*8050*/  LEA.HI.X.SX32 R13, R0, R45, 0x1, P6 ;  /* 0x0000002d000d7211 */ /* 0x000fe400030f0eff */
[----:B------:R-:W-:-:S05]  /*8060*/  PRMT R0, R30, 0x7632, R0 ;  /* 0x000076321e007816 */ /* 0x000fca0000000000 */
[----:B------:R0:W-:Y:S04]  /*8070*/  @P4 STG.E.U16 desc[UR20][R2.64], R0 ;  /* 0x0000000002004986 */ /* 0x0001e8000c101514 */
[----:B------:R2:W-:Y:S01]  /*8080*/  @P3 STG.E.U16 desc[UR20][R4.64], R32 ;  /* 0x0000002004003986 */ /* 0x0005e2000c101514 */
[----:B0-----:R-:W-:Y:S02]  /*8090*/  PRMT R3, R32, 0x7632, R3 ;  /* 0x0000763220037816 */ /* 0x001fe40000000003 */
[----:B--2---:R-:W-:-:S03]  /*80a0*/  PRMT R5, R34, 0x7632, R5 ;  /* 0x0000763222057816 */ /* 0x004fc60000000005 */
[----:B------:R0:W-:Y:S04]  /*80b0*/  @P2 STG.E.U16 desc[UR20][R10.64], R3 ;  /* 0x000000030a002986 */ /* 0x0001e8000c101514 */
[----:B------:R0:W-:Y:S04]  /*80c0*/  @P1 STG.E.U16 desc[UR20][R6.64], R34 ;  /* 0x0000002206001986 */ /* 0x0001e8000c101514 */
[----:B------:R0:W-:Y:S01]  /*80d0*/  @P0 STG.E.U16 desc[UR20][R12.64], R5 ;  /* 0x000000050c000986 */ /* 0x0001e2000c101514 */
[----:B-1----:R-:W-:Y:S06]  /*80e0*/  BAR.SYNC.DEFER_BLOCKING 0x0 ;  /* 0x0000000000007b1d */ /* 0x002fec0000010000 */
[----:B------:R-:W-:Y:S05]  /*80f0*/  BRA.U UP0, `(.L_x_14) ;  /* 0x0000000100a07547 */ /* 0x000fea000b800000 */
[----:B------:R-:W1:Y:S01]  /*8100*/  S2UR UR5, SR_CgaCtaId ;  /* 0x00000000000579c3 */ /* 0x000e620000008800 */
[----:B------:R-:W-:Y:S01]  /*8110*/  NOP ;  /* 0x0000000000007918 */ /* 0x000fe20000000000 */
[----:B------:R-:W-:Y:S01]  /*8120*/  UMOV UR4, 0x50 ;  /* 0x0000005000047882 */ /* 0x000fe20000000000 */
[----:B------:R-:W-:Y:S02]  /*8130*/  IMAD.U32 R0, RZ, RZ, UR8 ;  /* 0x00000008ff007e24 */ /* 0x000fe4000f8e00ff */
[----:B0-----:R-:W-:Y:S02]  /*8140*/  IMAD.MOV.U32 R3, RZ, RZ, 0xf ;  /* 0x0000000fff037424 */ /* 0x001fe400078e00ff */
[----:B------:R-:W-:Y:S01]  /*8150*/  IMAD.MOV.U32 R7, RZ, RZ, 0x1 ;  /* 0x00000001ff077424 */ /* 0x000fe200078e00ff */
[----:B------:R-:W-:-:S04]  /*8160*/  LOP3.LUT R0, R0, 0xffff, RZ, 0xc0, !PT ;  /* 0x0000ffff00007812 */ /* 0x000fc800078ec0ff */
[----:B------:R-:W-:-:S05]  /*8170*/  SHF.R.U32.HI R0, RZ, 0x5, R0 ;  /* 0x00000005ff007819 */ /* 0x000fca0000011600 */
[----:B------:R-:W-:Y:S01]  /*8180*/  VIADD R2, R0, 0x10 ;  /* 0x0000001000027836 */ /* 0x000fe20000000000 */
[----:B------:R-:W-:Y:S01]  /*8190*/  SHF.L.U32 R0, R3, R0, RZ ;  /* 0x0000000003007219 */ /* 0x000fe200000006ff */
[----:B-1----:R-:W-:-:S03]  /*81a0*/  ULEA UR6, UR5, UR4, 0x18 ;  /* 0x0000000405067291 */ /* 0x002fc6000f8ec0ff */
[----:B------:R-:W-:-:S04]  /*81b0*/  SHF.L.U32 R3, R7, R2, RZ ;  /* 0x0000000207037219 */ /* 0x000fc800000006ff */
[----:B------:R-:W-:Y:S02]  /*81c0*/  LOP3.LUT R0, R3, R0, RZ, 0xfc, !PT ;  /* 0x0000000003007212 */ /* 0x000fe400078efcff */
[----:B------:R-:W0:Y:S02]  /*81d0*/  LDS R5, [UR6] ;  /* 0x00000006ff057984 */ /* 0x000e240008000800 */
[C---:B------:R-:W-:Y:S02]  /*81e0*/  LOP3.LUT R2, R0.reuse, 0xffff, RZ, 0xc0, !PT ;  /* 0x0000ffff00027812 */ /* 0x040fe400078ec0ff */
[----:B0-----:R-:W-:-:S04]  /*81f0*/  LOP3.LUT R3, R0, 0xffff, R5, 0x80, !PT ;  /* 0x0000ffff00037812 */ /* 0x001fc800078e8005 */
[----:B------:R-:W-:-:S13]  /*8200*/  ISETP.NE.AND P0, PT, R3, R2, PT ;  /* 0x000000020300720c */ /* 0x000fda0003f05270 */
[----:B------:R-:W-:Y:S05]  /*8210*/  @P0 BRA `(.L_x_15) ;  /* 0x0000000000500947 */ /* 0x000fea0003800000 */
[----:B------:R-:W-:Y:S02]  /*8220*/  SHF.R.U32.HI R5, RZ, 0x10, R5 ;  /* 0x00000010ff057819 */ /* 0x000fe40000011605 */
[----:B------:R-:W-:-:S04]  /*8230*/  SHF.R.U32.HI R2, RZ, 0x10, R0 ;  /* 0x00000010ff027819 */ /* 0x000fc80000011600 */
[----:B------:R-:W-:-:S04]  /*8240*/  LOP3.LUT R5, R5, R2, RZ, 0xc0, !PT ;  /* 0x0000000205057212 */ /* 0x000fc800078ec0ff */
[----:B------:R-:W-:-:S13]  /*8250*/  ISETP.NE.AND P0, PT, R5, R2, PT ;  /* 0x000000020500720c */ /* 0x000fda0003f05270 */
[----:B------:R-:W-:Y:S05]  /*8260*/  @P0 BRA `(.L_x_16) ;  /* 0x0000000000300947 */ /* 0x000fea0003800000 */
[----:B------:R-:W-:Y:S01]  /*8270*/  R2UR UR4, R0 ;  /* 0x00000000000472ca */ /* 0x000fe200000e0000 */
[----:B------:R-:W-:Y:S01]  /*8280*/  VOTEU.ANY UR5, UPT, PT ;  /* 0x0000000000057886 */ /* 0x000fe200038e0100 */
[----:B------:R-:W0:Y:S01]  /*8290*/  S2R R0, SR_LANEID ;  /* 0x0000000000007919 */ /* 0x000e220000000000 */
[----:B------:R-:W-:-:S10]  /*82a0*/  UFLO.U32 UR5, UR5 ;  /* 0x00000005000572bd */ /* 0x000fd400080e0000 */
[----:B------:R-:W-:-:S06]  /*82b0*/  ULOP3.LUT UR4, URZ, UR4, URZ, 0x33, !UPT ;  /* 0x00000004ff047292 */ /* 0x000fcc000f8e33ff */
[----:B------:R-:W-:-:S04]  /*82c0*/  IMAD.U32 R2, RZ, RZ, UR4 ;  /* 0x00000004ff027e24 */ /* 0x000fc8000f8e00ff */
[----:B------:R-:W1:Y:S02]  /*82d0*/  REDUX UR7, R2 ;  /* 0x00000000020773c4 */ /* 0x000e640000000000 */
[----:B------:R2:W-:Y:S01]  /*82e0*/  UTCATOMSWS.AND URZ, UR4 ;  /* 0x0000000400ff79e3 */ /* 0x0005e20008000000 */
[----:B0-----:R-:W-:Y:S01]  /*82f0*/  ISETP.EQ.U32.AND P0, PT, R0, UR5, PT ;  /* 0x0000000500007c0c */ /* 0x001fe2000bf02070 */
[----:B-1----:R-:W-:-:S12]  /*8300*/  IMAD.U32 R0, RZ, RZ, UR7 ;  /* 0x00000007ff007e24 */ /* 0x002fd8000f8e00ff */
[----:B------:R2:W-:Y:S01]  /*8310*/  @P0 ATOMS.AND RZ, [UR6], R0 ;  /* 0x00000000ffff098c */ /* 0x0005e2000a800006 */
[----:B------:R-:W-:Y:S05]  /*8320*/  BRA `(.L_x_14) ;  /* 0x0000000000147947 */ /* 0x000fea0003800000 */
.L_x_16:
[----:B------:R-:W-:-:S07]  /*8330*/  MOV R2, 0x8350 ;  /* 0x0000835000027802 */ /* 0x000fce0000000f00 */
[----:B------:R-:W-:Y:S05]  /*8340*/  CALL.REL.NOINC `($__internal_0_$__cuda_sm10x_tcgen05_guardrail_trap_col_being_dealloced_not_returned_by_alloc) ;  /* 0x00000000002c7944 */ /* 0x000fea0003c00000 */
[----:B------:R-:W-:Y:S05]  /*8350*/  BRA `(.L_x_14) ;  /* 0x0000000000087947 */ /* 0x000fea0003800000 */
.L_x_15:
[----:B------:R-:W-:-:S07]  /*8360*/  MOV R2, 0x8380 ;  /* 0x0000838000027802 */ /* 0x000fce0000000f00 */
[----:B------:R-:W-:Y:S05]  /*8370*/  CALL.REL.NOINC `($__internal_2_$__cuda_sm10x_tcgen05_guardrail_trap_unallocated_columns_being_dealloced) ;  /* 0x0000000000387944 */ /* 0x000fea0003c00000 */
.L_x_14:
[----:B------:R-:W-:Y:S01]  /*8380*/  NOP ;  /* 0x0000000000007918 */ /* 0x000fe20000000000 */
[----:B--2---:R-:W-:Y:S05]  /*8390*/  EXIT ;  /* 0x000000000000794d */ /* 0x004fea0003800000 */
.L_x_9:
[----:B------:R-:W0:Y:S02]  /*83a0*/  SYNCS.PHASECHK.TRANS64.TRYWAIT P2, [UR6], R11 ;  /* 0x0000000bff0075a7 */ /* 0x000e240008041106 */
[----:B0-----:R-:W-:Y:S05]  /*83b0*/  @!P2 BRA `(.L_x_9) ;  /* 0xfffffffc00f8a947 */ /* 0x001fea000383ffff */
[----:B------:R-:W-:Y:S05]  /*83c0*/  BRA `(.L_x_17) ;  /* 0xffffffe400787947 */ /* 0x000fea000383ffff */
.L_x_13:
[----:B------:R-:W1:Y:S02]  /*83d0*/  SYNCS.PHASECHK.TRANS64.TRYWAIT P0, [UR6], R3 ;  /* 0x00000003ff0075a7 */ /* 0x000e640008001106 */
[----:B-1----:R-:W-:Y:S05]  /*83e0*/  @!P0 BRA `(.L_x_13) ;  /* 0xfffffffc00f88947 */ /* 0x002fea000383ffff */
[----:B------:R-:W-:Y:S05]  /*83f0*/  BRA `(.L_x_12) ;  /* 0xffffffec00847947 */ /* 0x000fea000383ffff */
        .weak           $__internal_0_$__cuda_sm10x_tcgen05_guardrail_trap_col_being_dealloced_not_returned_by_alloc
        .type           $__internal_0_$__cuda_sm10x_tcgen05_guardrail_trap_col_being_dealloced_not_returned_by_alloc,@function
        .size           $__internal_0_$__cuda_sm10x_tcgen05_guardrail_trap_col_being_dealloced_not_returned_by_alloc,($__internal_1_$__cuda_sm10x_tcgen05_guardrail_trap_phase_invalid_during_alloc - $__internal_0_$__cuda_sm10x_tcgen05_guardrail_trap_col_being_dealloced_not_returned_by_alloc)
$__internal_0_$__cuda_sm10x_tcgen05_guardrail_trap_col_being_dealloced_not_returned_by_alloc:
[----:B------:R-:W-:Y:S05]  /*8400*/  BPT.TRAP 0x1 ;  /* 0x000000040000795c */ /* 0x000fea0000300000 */
[----:B------:R-:W-:-:S04]  /*8410*/  IMAD.MOV.U32 R3, RZ, RZ, 0x0 ;  /* 0x00000000ff037424 */ /* 0x000fc800078e00ff */
[----:B------:R-:W-:Y:S05]  /*8420*/  RET.REL.NODEC R2 `(matmul_kernel) ;  /* 0xffffff7802f47950 */ /* 0x000fea0003c3ffff */
        .weak           $__internal_1_$__cuda_sm10x_tcgen05_guardrail_trap_phase_invalid_during_alloc
        .type           $__internal_1_$__cuda_sm10x_tcgen05_guardrail_trap_phase_invalid_during_alloc,@function
        .size           $__internal_1_$__cuda_sm10x_tcgen05_guardrail_trap_phase_invalid_during_alloc,($__internal_2_$__cuda_sm10x_tcgen05_guardrail_trap_unallocated_columns_being_dealloced - $__internal_1_$__cuda_sm10x_tcgen05_guardrail_trap_phase_invalid_during_alloc)
$__internal_1_$__cuda_sm10x_tcgen05_guardrail_trap_phase_invalid_during_alloc:
[----:B------:R-:W-:Y:S05]  /*8430*/  BPT.TRAP 0x1 ;  /* 0x000000040000795c */ /* 0x000fea0000300000 */
[----:B------:R-:W-:-:S04]  /*8440*/  IMAD.MOV.U32 R3, RZ, RZ, 0x0 ;  /* 0x00000000ff037424 */ /* 0x000fc800078e00ff */
[----:B------:R-:W-:Y:S05]  /*8450*/  RET.REL.NODEC R2 `(matmul_kernel) ;  /* 0xffffff7802e87950 */ /* 0x000fea0003c3ffff */
        .weak           $__internal_2_$__cuda_sm10x_tcgen05_guardrail_trap_unallocated_columns_being_dealloced
        .type           $__internal_2_$__cuda_sm10x_tcgen05_guardrail_trap_unallocated_columns_being_dealloced,@function
        .size           $__internal_2_$__cuda_sm10x_tcgen05_guardrail_trap_unallocated_columns_being_dealloced,(.L_x_21 - $__internal_2_$__cuda_sm10x_tcgen05_guardrail_trap_unallocated_columns_being_dealloced)
$__internal_2_$__cuda_sm10x_tcgen05_guardrail_trap_unallocated_columns_being_dealloced:
[----:B------:R-:W-:Y:S05]  /*8460*/  BPT.TRAP 0x1 ;  /* 0x000000040000795c */ /* 0x000fea0000300000 */
[----:B------:R-:W-:-:S04]  /*8470*/  IMAD.MOV.U32 R3, RZ, RZ, 0x0 ;  /* 0x00000000ff037424 */ /* 0x000fc800078e00ff */
[----:B------:R-:W-:Y:S05]  /*8480*/  RET.REL.NODEC R2 `(matmul_kernel) ;  /* 0xffffff7802dc7950 */ /* 0x000fea0003c3ffff */
.L_x_18:
[----:B------:R-:W-:-:S00]  /*8490*/  BRA `(.L_x_18) ;  /* 0xfffffffc00fc7947 */ /* 0x000fc0000383ffff */
[----:B------:R-:W-:-:S00]  /*84a0*/  NOP ;  /* 0x0000000000007918 */ /* 0x000fc00000000000 */
        /* <DEDUP_REMOVED lines=13> */
.L_x_21:


//--------------------- .nv.shared.matmul_kernel  --------------------------
	.section	.nv.shared.matmul_kernel,"aw",@nobits
	.sectionflags	@""
	.align	16
	.zero		1024


//--------------------- .nv.shared.reserved.0     --------------------------
	.section	.nv.shared.reserved.0,"aw",@nobits
	.align	8
	.weak		__nv_reservedSMEM_offset_0_alias
	.size		__nv_reservedSMEM_offset_0_alias, 0, 64
	.other		__nv_reservedSMEM_offset_0_alias,@"STO_CUDA_RESERVED_SHARED STV_DEFAULT"
__nv_reservedSMEM_offset_0_alias:
	.zero		0
.nv.shared.reserved.0:
	.zero		64
	.weak		__nv_reservedSMEM_allocation_phase
	.type		__nv_reservedSMEM_allocation_phase,@object
	.size		__nv_reservedSMEM_allocation_phase,(.L_0 - __nv_reservedSMEM_allocation_phase)
__nv_reservedSMEM_allocation_phase:
	.zero		1
.L_0:
	.zero		7
	.weak		__nv_reservedSMEM_devtool_atexit_pc
	.type		__nv_reservedSMEM_devtool_atexit_pc,@object
	.size		__nv_reservedSMEM_devtool_atexit_pc,(__nv_reservedSMEM_allocation_mask - __nv_reservedSMEM_devtool_atexit_pc)
__nv_reservedSMEM_devtool_atexit_pc:
	.zero		8
	.weak		__nv_reservedSMEM_allocation_mask
	.type		__nv_reservedSMEM_allocation_mask,@object
	.size		__nv_reservedSMEM_allocation_mask,(.L_2 - __nv_reservedSMEM_allocation_mask)
__nv_reservedSMEM_allocation_mask:
	.zero		4
.L_2:


//--------------------- .nv.constant0.matmul_kernel --------------------------
	.section	.nv.constant0.matmul_kernel,"a",@progbits
	.sectionflags	@""
	.align	4
.nv.constant0.matmul_kernel:
	.zero		976


//--------------------- SYMBOLS --------------------------

	.type		.nv.reservedSmem.offset0,@object
	.size		.nv.reservedSmem.offset0,0x4
	.type		.nv.reservedSmem.cap,@object
	.size		.nv.reservedSmem.cap,0x4
